//
// Generated by NVIDIA NVVM Compiler
//
// Compiler Build ID: CL-36424714
// Cuda compilation tools, release 13.0, V13.0.88
// Based on NVVM 20.0.0
//

.version 9.0
.target sm_100
.address_size 64

	// .globl	_Z13chebyprod_impiiPdS_S_
// _ZZ13chebyprod_impiiPdS_S_E7sdata_x has been demoted
// _ZZ13chebyprod_impiiPdS_S_E7sdata_y has been demoted

.visible .entry _Z13chebyprod_impiiPdS_S_(
	.param .u32 _Z13chebyprod_impiiPdS_S__param_0,
	.param .u32 _Z13chebyprod_impiiPdS_S__param_1,
	.param .u64 .ptr .align 1 _Z13chebyprod_impiiPdS_S__param_2,
	.param .u64 .ptr .align 1 _Z13chebyprod_impiiPdS_S__param_3,
	.param .u64 .ptr .align 1 _Z13chebyprod_impiiPdS_S__param_4
)
{
	.reg .pred 	%p<99>;
	.reg .b32 	%r<128>;
	.reg .b64 	%rd<150>;
	.reg .b64 	%fd<293>;
	// demoted variable
	.shared .align 8 .b8 _ZZ13chebyprod_impiiPdS_S_E7sdata_x[256];
	// demoted variable
	.shared .align 8 .b8 _ZZ13chebyprod_impiiPdS_S_E7sdata_y[256];
	ld.param.u32 	%r59, [_Z13chebyprod_impiiPdS_S__param_0];
	ld.param.u32 	%r60, [_Z13chebyprod_impiiPdS_S__param_1];
	ld.param.u64 	%rd16, [_Z13chebyprod_impiiPdS_S__param_2];
	ld.param.u64 	%rd17, [_Z13chebyprod_impiiPdS_S__param_3];
	cvta.to.global.u64 	%rd1, %rd17;
	cvta.to.global.u64 	%rd2, %rd16;
	mov.u32 	%r1, %ctaid.x;
	mov.u32 	%r2, %ctaid.y;
	sub.s32 	%r3, %r59, %r1;
	max.s32 	%r61, %r1, %r3;
	add.s32 	%r62, %r61, 1;
	sub.s32 	%r4, %r60, %r2;
	max.s32 	%r63, %r2, %r4;
	add.s32 	%r64, %r63, 1;
	shr.u32 	%r65, %r62, 5;
	and.b32  	%r66, %r62, 31;
	setp.ne.s32 	%p1, %r66, 0;
	selp.u32 	%r67, 1, 0, %p1;
	add.s32 	%r5, %r65, %r67;
	shr.u32 	%r68, %r64, 5;
	and.b32  	%r69, %r64, 31;
	setp.ne.s32 	%p2, %r69, 0;
	selp.u32 	%r70, 1, 0, %p2;
	add.s32 	%r6, %r68, %r70;
	mov.u32 	%r7, %tid.x;
	setp.eq.s32 	%p3, %r5, 0;
	mov.f64 	%fd273, 0d0000000000000000;
	@%p3 bra 	$L__BB0_100;
	mov.u32 	%r8, %tid.y;
	shl.b32 	%r72, %r8, 3;
	mov.u32 	%r73, _ZZ13chebyprod_impiiPdS_S_E7sdata_y;
	add.s32 	%r9, %r73, %r72;
	mov.f64 	%fd273, 0d0000000000000000;
	mov.b32 	%r114, 0;
	mov.u32 	%r115, %r7;
$L__BB0_2:
	setp.lt.u32 	%p4, %r1, %r115;
	@%p4 bra 	$L__BB0_64;
	setp.eq.s32 	%p5, %r6, 0;
	mov.f64 	%fd243, 0d0000000000000000;
	@%p5 bra 	$L__BB0_53;
	add.s32 	%r74, %r6, -1;
	setp.lt.u32 	%p6, %r74, 3;
	mul.lo.s32 	%r12, %r115, %r59;
	sub.s32 	%r75, %r1, %r115;
	mul.lo.s32 	%r13, %r75, %r59;
	mov.f64 	%fd243, 0d0000000000000000;
	mov.u32 	%r124, %r8;
	@%p6 bra 	$L__BB0_31;
	and.b32  	%r76, %r6, 268435452;
	neg.s32 	%r116, %r76;
	sub.s32 	%r77, %r2, %r8;
	add.s32 	%r121, %r77, %r13;
	add.s32 	%r120, %r8, %r12;
	add.s32 	%r119, %r8, %r13;
	add.s32 	%r78, %r8, %r2;
	add.s32 	%r118, %r78, %r12;
	add.s32 	%r117, %r78, %r13;
	mov.f64 	%fd243, 0d0000000000000000;
	mov.u32 	%r122, %r8;
$L__BB0_6:
	.pragma "nounroll";
	setp.ge.s32 	%p7, %r115, %r59;
	setp.ge.s32 	%p8, %r122, %r60;
	or.pred  	%p9, %p7, %p8;
	@%p9 bra 	$L__BB0_8;
	mul.wide.s32 	%rd18, %r120, 8;
	add.s64 	%rd19, %rd2, %rd18;
	ld.global.f64 	%fd242, [%rd19];
$L__BB0_8:
	setp.gt.u32 	%p10, %r122, %r2;
	mul.wide.s32 	%rd20, %r121, 8;
	add.s64 	%rd3, %rd1, %rd20;
	@%p10 bra 	$L__BB0_10;
	ld.global.f64 	%fd95, [%rd3];
	fma.rn.f64 	%fd243, %fd242, %fd95, %fd243;
$L__BB0_10:
	setp.eq.s32 	%p11, %r122, 0;
	setp.ge.s32 	%p12, %r122, %r4;
	or.pred  	%p13, %p11, %p12;
	@%p13 bra 	$L__BB0_12;
	mul.wide.s32 	%rd21, %r117, 8;
	add.s64 	%rd22, %rd1, %rd21;
	ld.global.f64 	%fd96, [%rd22];
	mul.wide.s32 	%rd23, %r118, 8;
	add.s64 	%rd24, %rd2, %rd23;
	ld.global.f64 	%fd97, [%rd24];
	mul.wide.s32 	%rd25, %r119, 8;
	add.s64 	%rd26, %rd1, %rd25;
	ld.global.f64 	%fd98, [%rd26];
	mul.f64 	%fd99, %fd97, %fd98;
	fma.rn.f64 	%fd100, %fd242, %fd96, %fd99;
	add.f64 	%fd243, %fd243, %fd100;
$L__BB0_12:
	add.s32 	%r27, %r122, 32;
	setp.ge.s32 	%p15, %r27, %r60;
	cvt.s64.s32 	%rd27, %r12;
	cvt.s64.s32 	%rd4, %r122;
	add.s64 	%rd28, %rd4, %rd27;
	shl.b64 	%rd29, %rd28, 3;
	add.s64 	%rd5, %rd2, %rd29;
	or.pred  	%p16, %p7, %p15;
	@%p16 bra 	$L__BB0_14;
	ld.global.f64 	%fd242, [%rd5+256];
$L__BB0_14:
	setp.gt.u32 	%p17, %r27, %r2;
	@%p17 bra 	$L__BB0_16;
	ld.global.f64 	%fd101, [%rd3+-256];
	fma.rn.f64 	%fd243, %fd242, %fd101, %fd243;
$L__BB0_16:
	setp.ge.s32 	%p18, %r27, %r4;
	add.s32 	%r79, %r13, %r2;
	cvt.s64.s32 	%rd30, %r79;
	add.s64 	%rd31, %rd30, %rd4;
	shl.b64 	%rd32, %rd31, 3;
	add.s64 	%rd6, %rd1, %rd32;
	add.s32 	%r80, %r12, %r2;
	cvt.s64.s32 	%rd33, %r80;
	add.s64 	%rd34, %rd33, %rd4;
	shl.b64 	%rd35, %rd34, 3;
	add.s64 	%rd7, %rd2, %rd35;
	cvt.s64.s32 	%rd36, %r13;
	add.s64 	%rd37, %rd4, %rd36;
	shl.b64 	%rd38, %rd37, 3;
	add.s64 	%rd8, %rd1, %rd38;
	@%p18 bra 	$L__BB0_18;
	ld.global.f64 	%fd102, [%rd6+256];
	ld.global.f64 	%fd103, [%rd7+256];
	ld.global.f64 	%fd104, [%rd8+256];
	mul.f64 	%fd105, %fd103, %fd104;
	fma.rn.f64 	%fd106, %fd242, %fd102, %fd105;
	add.f64 	%fd243, %fd243, %fd106;
$L__BB0_18:
	add.s32 	%r28, %r27, 32;
	setp.ge.s32 	%p20, %r28, %r60;
	or.pred  	%p21, %p7, %p20;
	@%p21 bra 	$L__BB0_20;
	cvt.s64.s32 	%rd39, %r122;
	cvt.s64.s32 	%rd40, %r12;
	add.s64 	%rd41, %rd39, %rd40;
	shl.b64 	%rd42, %rd41, 3;
	add.s64 	%rd43, %rd2, %rd42;
	ld.global.f64 	%fd242, [%rd43+512];
$L__BB0_20:
	setp.gt.u32 	%p22, %r28, %r2;
	@%p22 bra 	$L__BB0_22;
	mul.wide.s32 	%rd44, %r121, 8;
	add.s64 	%rd45, %rd1, %rd44;
	ld.global.f64 	%fd107, [%rd45+-512];
	fma.rn.f64 	%fd243, %fd242, %fd107, %fd243;
$L__BB0_22:
	setp.ge.s32 	%p23, %r28, %r4;
	@%p23 bra 	$L__BB0_24;
	ld.global.f64 	%fd108, [%rd6+512];
	ld.global.f64 	%fd109, [%rd7+512];
	ld.global.f64 	%fd110, [%rd8+512];
	mul.f64 	%fd111, %fd109, %fd110;
	fma.rn.f64 	%fd112, %fd242, %fd108, %fd111;
	add.f64 	%fd243, %fd243, %fd112;
$L__BB0_24:
	add.s32 	%r29, %r28, 32;
	setp.ge.s32 	%p25, %r29, %r60;
	or.pred  	%p26, %p7, %p25;
	@%p26 bra 	$L__BB0_26;
	cvt.s64.s32 	%rd46, %r122;
	cvt.s64.s32 	%rd47, %r12;
	add.s64 	%rd48, %rd46, %rd47;
	shl.b64 	%rd49, %rd48, 3;
	add.s64 	%rd50, %rd2, %rd49;
	ld.global.f64 	%fd242, [%rd50+768];
$L__BB0_26:
	setp.gt.u32 	%p27, %r29, %r2;
	@%p27 bra 	$L__BB0_28;
	mul.wide.s32 	%rd51, %r121, 8;
	add.s64 	%rd52, %rd1, %rd51;
	ld.global.f64 	%fd113, [%rd52+-768];
	fma.rn.f64 	%fd243, %fd242, %fd113, %fd243;
$L__BB0_28:
	setp.ge.s32 	%p28, %r29, %r4;
	@%p28 bra 	$L__BB0_30;
	ld.global.f64 	%fd114, [%rd6+768];
	ld.global.f64 	%fd115, [%rd7+768];
	ld.global.f64 	%fd116, [%rd8+768];
	mul.f64 	%fd117, %fd115, %fd116;
	fma.rn.f64 	%fd118, %fd242, %fd114, %fd117;
	add.f64 	%fd243, %fd243, %fd118;
$L__BB0_30:
	add.s32 	%r124, %r122, 128;
	add.s32 	%r121, %r121, -128;
	add.s32 	%r120, %r120, 128;
	add.s32 	%r119, %r119, 128;
	add.s32 	%r118, %r118, 128;
	add.s32 	%r117, %r117, 128;
	add.s32 	%r116, %r116, 4;
	setp.ne.s32 	%p29, %r116, 0;
	add.s32 	%r122, %r29, 32;
	@%p29 bra 	$L__BB0_6;
$L__BB0_31:
	add.s32 	%r39, %r12, %r2;
	add.s32 	%r40, %r13, %r2;
	and.b32  	%r81, %r6, 3;
	setp.eq.s32 	%p30, %r81, 0;
	@%p30 bra 	$L__BB0_53;
	setp.eq.s32 	%p31, %r81, 1;
	@%p31 bra 	$L__BB0_46;
	setp.ge.s32 	%p32, %r115, %r59;
	setp.ge.s32 	%p33, %r124, %r60;
	or.pred  	%p34, %p32, %p33;
	@%p34 bra 	$L__BB0_35;
	add.s32 	%r82, %r124, %r12;
	mul.wide.s32 	%rd53, %r82, 8;
	add.s64 	%rd54, %rd2, %rd53;
	ld.global.f64 	%fd242, [%rd54];
$L__BB0_35:
	setp.gt.u32 	%p35, %r124, %r2;
	sub.s32 	%r83, %r40, %r124;
	mul.wide.s32 	%rd55, %r83, 8;
	add.s64 	%rd9, %rd1, %rd55;
	@%p35 bra 	$L__BB0_37;
	ld.global.f64 	%fd120, [%rd9];
	fma.rn.f64 	%fd243, %fd242, %fd120, %fd243;
$L__BB0_37:
	setp.eq.s32 	%p36, %r124, 0;
	setp.ge.s32 	%p37, %r124, %r4;
	or.pred  	%p38, %p36, %p37;
	@%p38 bra 	$L__BB0_39;
	add.s32 	%r84, %r40, %r124;
	mul.wide.s32 	%rd56, %r84, 8;
	add.s64 	%rd57, %rd1, %rd56;
	ld.global.f64 	%fd121, [%rd57];
	add.s32 	%r85, %r39, %r124;
	mul.wide.s32 	%rd58, %r85, 8;
	add.s64 	%rd59, %rd2, %rd58;
	ld.global.f64 	%fd122, [%rd59];
	add.s32 	%r86, %r124, %r13;
	mul.wide.s32 	%rd60, %r86, 8;
	add.s64 	%rd61, %rd1, %rd60;
	ld.global.f64 	%fd123, [%rd61];
	mul.f64 	%fd124, %fd122, %fd123;
	fma.rn.f64 	%fd125, %fd242, %fd121, %fd124;
	add.f64 	%fd243, %fd243, %fd125;
$L__BB0_39:
	setp.ge.s32 	%p39, %r115, %r59;
	add.s32 	%r41, %r124, 32;
	setp.ge.s32 	%p40, %r41, %r60;
	or.pred  	%p41, %p39, %p40;
	@%p41 bra 	$L__BB0_41;
	cvt.s64.s32 	%rd62, %r12;
	cvt.s64.s32 	%rd63, %r124;
	add.s64 	%rd64, %rd63, %rd62;
	shl.b64 	%rd65, %rd64, 3;
	add.s64 	%rd66, %rd2, %rd65;
	ld.global.f64 	%fd242, [%rd66+256];
$L__BB0_41:
	setp.gt.u32 	%p42, %r41, %r2;
	@%p42 bra 	$L__BB0_43;
	ld.global.f64 	%fd126, [%rd9+-256];
	fma.rn.f64 	%fd243, %fd242, %fd126, %fd243;
$L__BB0_43:
	setp.ge.s32 	%p43, %r41, %r4;
	@%p43 bra 	$L__BB0_45;
	cvt.s64.s32 	%rd67, %r40;
	cvt.s64.s32 	%rd68, %r124;
	add.s64 	%rd69, %rd67, %rd68;
	shl.b64 	%rd70, %rd69, 3;
	add.s64 	%rd71, %rd1, %rd70;
	ld.global.f64 	%fd127, [%rd71+256];
	cvt.s64.s32 	%rd72, %r39;
	add.s64 	%rd73, %rd72, %rd68;
	shl.b64 	%rd74, %rd73, 3;
	add.s64 	%rd75, %rd2, %rd74;
	ld.global.f64 	%fd128, [%rd75+256];
	cvt.s64.s32 	%rd76, %r13;
	add.s64 	%rd77, %rd68, %rd76;
	shl.b64 	%rd78, %rd77, 3;
	add.s64 	%rd79, %rd1, %rd78;
	ld.global.f64 	%fd129, [%rd79+256];
	mul.f64 	%fd130, %fd128, %fd129;
	fma.rn.f64 	%fd131, %fd242, %fd127, %fd130;
	add.f64 	%fd243, %fd243, %fd131;
$L__BB0_45:
	add.s32 	%r124, %r124, 64;
$L__BB0_46:
	and.b32  	%r87, %r6, 1;
	setp.eq.b32 	%p44, %r87, 1;
	not.pred 	%p45, %p44;
	@%p45 bra 	$L__BB0_53;
	setp.ge.s32 	%p46, %r115, %r59;
	setp.ge.s32 	%p47, %r124, %r60;
	or.pred  	%p48, %p46, %p47;
	@%p48 bra 	$L__BB0_49;
	add.s32 	%r88, %r124, %r12;
	mul.wide.s32 	%rd80, %r88, 8;
	add.s64 	%rd81, %rd2, %rd80;
	ld.global.f64 	%fd242, [%rd81];
$L__BB0_49:
	setp.gt.u32 	%p49, %r124, %r2;
	@%p49 bra 	$L__BB0_51;
	sub.s32 	%r89, %r40, %r124;
	mul.wide.s32 	%rd82, %r89, 8;
	add.s64 	%rd83, %rd1, %rd82;
	ld.global.f64 	%fd132, [%rd83];
	fma.rn.f64 	%fd243, %fd242, %fd132, %fd243;
$L__BB0_51:
	setp.eq.s32 	%p50, %r124, 0;
	setp.ge.s32 	%p51, %r124, %r4;
	or.pred  	%p52, %p50, %p51;
	@%p52 bra 	$L__BB0_53;
	add.s32 	%r90, %r40, %r124;
	mul.wide.s32 	%rd84, %r90, 8;
	add.s64 	%rd85, %rd1, %rd84;
	ld.global.f64 	%fd133, [%rd85];
	add.s32 	%r91, %r39, %r124;
	mul.wide.s32 	%rd86, %r91, 8;
	add.s64 	%rd87, %rd2, %rd86;
	ld.global.f64 	%fd134, [%rd87];
	add.s32 	%r92, %r124, %r13;
	mul.wide.s32 	%rd88, %r92, 8;
	add.s64 	%rd89, %rd1, %rd88;
	ld.global.f64 	%fd135, [%rd89];
	mul.f64 	%fd136, %fd134, %fd135;
	fma.rn.f64 	%fd137, %fd242, %fd133, %fd136;
	add.f64 	%fd243, %fd243, %fd137;
$L__BB0_53:
	setp.gt.u32 	%p53, %r8, 15;
	st.shared.f64 	[%r9], %fd243;
	bar.sync 	0;
	@%p53 bra 	$L__BB0_55;
	ld.shared.f64 	%fd138, [%r9+128];
	ld.shared.f64 	%fd139, [%r9];
	add.f64 	%fd140, %fd138, %fd139;
	st.shared.f64 	[%r9], %fd140;
$L__BB0_55:
	setp.gt.u32 	%p54, %r8, 7;
	bar.sync 	0;
	@%p54 bra 	$L__BB0_57;
	ld.shared.f64 	%fd141, [%r9+64];
	ld.shared.f64 	%fd142, [%r9];
	add.f64 	%fd143, %fd141, %fd142;
	st.shared.f64 	[%r9], %fd143;
$L__BB0_57:
	setp.gt.u32 	%p55, %r8, 3;
	bar.sync 	0;
	@%p55 bra 	$L__BB0_59;
	ld.shared.f64 	%fd144, [%r9+32];
	ld.shared.f64 	%fd145, [%r9];
	add.f64 	%fd146, %fd144, %fd145;
	st.shared.f64 	[%r9], %fd146;
$L__BB0_59:
	setp.gt.u32 	%p56, %r8, 1;
	bar.sync 	0;
	@%p56 bra 	$L__BB0_61;
	ld.shared.f64 	%fd147, [%r9+16];
	ld.shared.f64 	%fd148, [%r9];
	add.f64 	%fd149, %fd147, %fd148;
	st.shared.f64 	[%r9], %fd149;
$L__BB0_61:
	setp.ne.s32 	%p57, %r8, 0;
	bar.sync 	0;
	@%p57 bra 	$L__BB0_63;
	ld.shared.f64 	%fd150, [_ZZ13chebyprod_impiiPdS_S_E7sdata_y+8];
	ld.shared.f64 	%fd151, [%r9];
	add.f64 	%fd152, %fd150, %fd151;
	st.shared.f64 	[%r9], %fd152;
$L__BB0_63:
	setp.eq.s32 	%p58, %r8, 0;
	ld.shared.f64 	%fd153, [_ZZ13chebyprod_impiiPdS_S_E7sdata_y];
	add.f64 	%fd154, %fd273, %fd153;
	selp.f64 	%fd273, %fd154, %fd273, %p58;
$L__BB0_64:
	setp.eq.s32 	%p59, %r115, 0;
	setp.ge.s32 	%p60, %r115, %r3;
	or.pred  	%p61, %p59, %p60;
	@%p61 bra 	$L__BB0_99;
	setp.eq.s32 	%p62, %r6, 0;
	mov.f64 	%fd277, 0d0000000000000000;
	@%p62 bra 	$L__BB0_88;
	setp.eq.s32 	%p63, %r6, 1;
	mul.lo.s32 	%r44, %r115, %r59;
	add.s32 	%r93, %r115, %r1;
	mul.lo.s32 	%r45, %r93, %r59;
	add.s32 	%r46, %r45, %r2;
	add.s32 	%r47, %r44, %r2;
	mov.f64 	%fd277, 0d0000000000000000;
	mov.u32 	%r127, %r8;
	@%p63 bra 	$L__BB0_81;
	mov.b32 	%r126, 0;
	mov.f64 	%fd277, 0d0000000000000000;
	mov.u32 	%r127, %r8;
$L__BB0_68:
	setp.ge.s32 	%p64, %r115, %r59;
	setp.ge.s32 	%p65, %r127, %r60;
	or.pred  	%p66, %p64, %p65;
	@%p66 bra 	$L__BB0_70;
	add.s32 	%r95, %r127, %r44;
	mul.wide.s32 	%rd90, %r95, 8;
	add.s64 	%rd91, %rd2, %rd90;
	ld.global.f64 	%fd242, [%rd91];
$L__BB0_70:
	setp.gt.u32 	%p67, %r127, %r2;
	sub.s32 	%r96, %r46, %r127;
	mul.wide.s32 	%rd92, %r96, 8;
	add.s64 	%rd10, %rd1, %rd92;
	add.s32 	%r50, %r127, %r45;
	sub.s32 	%r97, %r47, %r127;
	mul.wide.s32 	%rd93, %r97, 8;
	add.s64 	%rd11, %rd1, %rd93;
	@%p67 bra 	$L__BB0_72;
	ld.global.f64 	%fd159, [%rd10];
	mul.wide.s32 	%rd94, %r50, 8;
	add.s64 	%rd95, %rd2, %rd94;
	ld.global.f64 	%fd160, [%rd95];
	ld.global.f64 	%fd161, [%rd11];
	mul.f64 	%fd162, %fd160, %fd161;
	fma.rn.f64 	%fd163, %fd242, %fd159, %fd162;
	add.f64 	%fd277, %fd277, %fd163;
$L__BB0_72:
	setp.eq.s32 	%p68, %r127, 0;
	setp.ge.s32 	%p69, %r127, %r4;
	or.pred  	%p70, %p68, %p69;
	@%p70 bra 	$L__BB0_74;
	add.s32 	%r98, %r46, %r127;
	mul.wide.s32 	%rd96, %r98, 8;
	add.s64 	%rd97, %rd1, %rd96;
	ld.global.f64 	%fd164, [%rd97];
	add.s64 	%rd98, %rd2, %rd96;
	ld.global.f64 	%fd165, [%rd98];
	mul.wide.s32 	%rd99, %r50, 8;
	add.s64 	%rd100, %rd1, %rd99;
	ld.global.f64 	%fd166, [%rd100];
	mul.f64 	%fd167, %fd165, %fd166;
	fma.rn.f64 	%fd168, %fd242, %fd164, %fd167;
	add.s64 	%rd101, %rd2, %rd99;
	ld.global.f64 	%fd169, [%rd101];
	add.s32 	%r99, %r47, %r127;
	mul.wide.s32 	%rd102, %r99, 8;
	add.s64 	%rd103, %rd1, %rd102;
	ld.global.f64 	%fd170, [%rd103];
	fma.rn.f64 	%fd171, %fd169, %fd170, %fd168;
	add.s32 	%r100, %r127, %r44;
	mul.wide.s32 	%rd104, %r100, 8;
	add.s64 	%rd105, %rd1, %rd104;
	ld.global.f64 	%fd172, [%rd105];
	fma.rn.f64 	%fd173, %fd165, %fd172, %fd171;
	add.f64 	%fd277, %fd277, %fd173;
$L__BB0_74:
	setp.ge.s32 	%p71, %r115, %r59;
	add.s32 	%r51, %r127, 32;
	setp.ge.s32 	%p72, %r51, %r60;
	or.pred  	%p73, %p71, %p72;
	@%p73 bra 	$L__BB0_76;
	cvt.s64.s32 	%rd106, %r44;
	cvt.s64.s32 	%rd107, %r127;
	add.s64 	%rd108, %rd107, %rd106;
	shl.b64 	%rd109, %rd108, 3;
	add.s64 	%rd110, %rd2, %rd109;
	ld.global.f64 	%fd242, [%rd110+256];
$L__BB0_76:
	setp.gt.u32 	%p74, %r51, %r2;
	cvt.s64.s32 	%rd111, %r45;
	cvt.s64.s32 	%rd12, %r127;
	add.s64 	%rd13, %rd12, %rd111;
	@%p74 bra 	$L__BB0_78;
	ld.global.f64 	%fd174, [%rd10+-256];
	shl.b64 	%rd112, %rd13, 3;
	add.s64 	%rd113, %rd2, %rd112;
	ld.global.f64 	%fd175, [%rd113+256];
	ld.global.f64 	%fd176, [%rd11+-256];
	mul.f64 	%fd177, %fd175, %fd176;
	fma.rn.f64 	%fd178, %fd242, %fd174, %fd177;
	add.f64 	%fd277, %fd277, %fd178;
$L__BB0_78:
	setp.ge.s32 	%p75, %r51, %r4;
	@%p75 bra 	$L__BB0_80;
	cvt.s64.s32 	%rd114, %r46;
	add.s64 	%rd115, %rd114, %rd12;
	shl.b64 	%rd116, %rd115, 3;
	add.s64 	%rd117, %rd1, %rd116;
	ld.global.f64 	%fd179, [%rd117+256];
	add.s64 	%rd118, %rd2, %rd116;
	ld.global.f64 	%fd180, [%rd118+256];
	shl.b64 	%rd119, %rd13, 3;
	add.s64 	%rd120, %rd1, %rd119;
	ld.global.f64 	%fd181, [%rd120+256];
	mul.f64 	%fd182, %fd180, %fd181;
	fma.rn.f64 	%fd183, %fd242, %fd179, %fd182;
	add.s64 	%rd121, %rd2, %rd119;
	ld.global.f64 	%fd184, [%rd121+256];
	cvt.s64.s32 	%rd122, %r47;
	add.s64 	%rd123, %rd122, %rd12;
	shl.b64 	%rd124, %rd123, 3;
	add.s64 	%rd125, %rd1, %rd124;
	ld.global.f64 	%fd185, [%rd125+256];
	fma.rn.f64 	%fd186, %fd184, %fd185, %fd183;
	cvt.s64.s32 	%rd126, %r44;
	add.s64 	%rd127, %rd12, %rd126;
	shl.b64 	%rd128, %rd127, 3;
	add.s64 	%rd129, %rd1, %rd128;
	ld.global.f64 	%fd187, [%rd129+256];
	fma.rn.f64 	%fd188, %fd180, %fd187, %fd186;
	add.f64 	%fd277, %fd277, %fd188;
$L__BB0_80:
	add.s32 	%r127, %r127, 64;
	add.s32 	%r126, %r126, 2;
	and.b32  	%r101, %r6, 268435454;
	setp.ne.s32 	%p76, %r126, %r101;
	@%p76 bra 	$L__BB0_68;
$L__BB0_81:
	and.b32  	%r102, %r6, 1;
	setp.eq.b32 	%p77, %r102, 1;
	not.pred 	%p78, %p77;
	@%p78 bra 	$L__BB0_88;
	setp.ge.s32 	%p79, %r115, %r59;
	setp.ge.s32 	%p80, %r127, %r60;
	or.pred  	%p81, %p79, %p80;
	@%p81 bra 	$L__BB0_84;
	add.s32 	%r103, %r127, %r44;
	mul.wide.s32 	%rd130, %r103, 8;
	add.s64 	%rd131, %rd2, %rd130;
	ld.global.f64 	%fd242, [%rd131];
$L__BB0_84:
	setp.gt.u32 	%p82, %r127, %r2;
	add.s32 	%r55, %r127, %r45;
	mul.wide.s32 	%rd132, %r55, 8;
	add.s64 	%rd14, %rd2, %rd132;
	@%p82 bra 	$L__BB0_86;
	sub.s32 	%r104, %r46, %r127;
	mul.wide.s32 	%rd133, %r104, 8;
	add.s64 	%rd134, %rd1, %rd133;
	ld.global.f64 	%fd189, [%rd134];
	ld.global.f64 	%fd190, [%rd14];
	sub.s32 	%r105, %r47, %r127;
	mul.wide.s32 	%rd135, %r105, 8;
	add.s64 	%rd136, %rd1, %rd135;
	ld.global.f64 	%fd191, [%rd136];
	mul.f64 	%fd192, %fd190, %fd191;
	fma.rn.f64 	%fd193, %fd242, %fd189, %fd192;
	add.f64 	%fd277, %fd277, %fd193;
$L__BB0_86:
	setp.eq.s32 	%p83, %r127, 0;
	setp.ge.s32 	%p84, %r127, %r4;
	or.pred  	%p85, %p83, %p84;
	@%p85 bra 	$L__BB0_88;
	add.s32 	%r106, %r46, %r127;
	mul.wide.s32 	%rd137, %r106, 8;
	add.s64 	%rd138, %rd1, %rd137;
	ld.global.f64 	%fd194, [%rd138];
	add.s64 	%rd139, %rd2, %rd137;
	ld.global.f64 	%fd195, [%rd139];
	add.s64 	%rd141, %rd1, %rd132;
	ld.global.f64 	%fd196, [%rd141];
	mul.f64 	%fd197, %fd195, %fd196;
	fma.rn.f64 	%fd198, %fd242, %fd194, %fd197;
	ld.global.f64 	%fd199, [%rd14];
	add.s32 	%r107, %r47, %r127;
	mul.wide.s32 	%rd142, %r107, 8;
	add.s64 	%rd143, %rd1, %rd142;
	ld.global.f64 	%fd200, [%rd143];
	fma.rn.f64 	%fd201, %fd199, %fd200, %fd198;
	add.s32 	%r108, %r127, %r44;
	mul.wide.s32 	%rd144, %r108, 8;
	add.s64 	%rd145, %rd1, %rd144;
	ld.global.f64 	%fd202, [%rd145];
	fma.rn.f64 	%fd203, %fd195, %fd202, %fd201;
	add.f64 	%fd277, %fd277, %fd203;
$L__BB0_88:
	setp.gt.u32 	%p86, %r8, 15;
	st.shared.f64 	[%r9], %fd277;
	bar.sync 	0;
	@%p86 bra 	$L__BB0_90;
	ld.shared.f64 	%fd204, [%r9+128];
	ld.shared.f64 	%fd205, [%r9];
	add.f64 	%fd206, %fd204, %fd205;
	st.shared.f64 	[%r9], %fd206;
$L__BB0_90:
	setp.gt.u32 	%p87, %r8, 7;
	bar.sync 	0;
	@%p87 bra 	$L__BB0_92;
	ld.shared.f64 	%fd207, [%r9+64];
	ld.shared.f64 	%fd208, [%r9];
	add.f64 	%fd209, %fd207, %fd208;
	st.shared.f64 	[%r9], %fd209;
$L__BB0_92:
	setp.gt.u32 	%p88, %r8, 3;
	bar.sync 	0;
	@%p88 bra 	$L__BB0_94;
	ld.shared.f64 	%fd210, [%r9+32];
	ld.shared.f64 	%fd211, [%r9];
	add.f64 	%fd212, %fd210, %fd211;
	st.shared.f64 	[%r9], %fd212;
$L__BB0_94:
	setp.gt.u32 	%p89, %r8, 1;
	bar.sync 	0;
	@%p89 bra 	$L__BB0_96;
	ld.shared.f64 	%fd213, [%r9+16];
	ld.shared.f64 	%fd214, [%r9];
	add.f64 	%fd215, %fd213, %fd214;
	st.shared.f64 	[%r9], %fd215;
$L__BB0_96:
	setp.ne.s32 	%p90, %r8, 0;
	bar.sync 	0;
	@%p90 bra 	$L__BB0_98;
	ld.shared.f64 	%fd216, [_ZZ13chebyprod_impiiPdS_S_E7sdata_y+8];
	ld.shared.f64 	%fd217, [%r9];
	add.f64 	%fd218, %fd216, %fd217;
	st.shared.f64 	[%r9], %fd218;
$L__BB0_98:
	setp.eq.s32 	%p91, %r8, 0;
	ld.shared.f64 	%fd219, [_ZZ13chebyprod_impiiPdS_S_E7sdata_y];
	add.f64 	%fd220, %fd273, %fd219;
	selp.f64 	%fd273, %fd220, %fd273, %p91;
$L__BB0_99:
	add.s32 	%r115, %r115, 32;
	add.s32 	%r114, %r114, 1;
	setp.ne.s32 	%p92, %r114, %r5;
	@%p92 bra 	$L__BB0_2;
$L__BB0_100:
	shl.b32 	%r109, %r7, 3;
	mov.u32 	%r110, _ZZ13chebyprod_impiiPdS_S_E7sdata_x;
	add.s32 	%r58, %r110, %r109;
	st.shared.f64 	[%r58], %fd273;
	bar.sync 	0;
	setp.gt.u32 	%p93, %r7, 15;
	@%p93 bra 	$L__BB0_102;
	ld.shared.f64 	%fd221, [%r58+128];
	ld.shared.f64 	%fd222, [%r58];
	add.f64 	%fd223, %fd221, %fd222;
	st.shared.f64 	[%r58], %fd223;
$L__BB0_102:
	bar.sync 	0;
	setp.gt.u32 	%p94, %r7, 7;
	@%p94 bra 	$L__BB0_104;
	ld.shared.f64 	%fd224, [%r58+64];
	ld.shared.f64 	%fd225, [%r58];
	add.f64 	%fd226, %fd224, %fd225;
	st.shared.f64 	[%r58], %fd226;
$L__BB0_104:
	bar.sync 	0;
	setp.gt.u32 	%p95, %r7, 3;
	@%p95 bra 	$L__BB0_106;
	ld.shared.f64 	%fd227, [%r58+32];
	ld.shared.f64 	%fd228, [%r58];
	add.f64 	%fd229, %fd227, %fd228;
	st.shared.f64 	[%r58], %fd229;
$L__BB0_106:
	bar.sync 	0;
	setp.gt.u32 	%p96, %r7, 1;
	@%p96 bra 	$L__BB0_108;
	ld.shared.f64 	%fd230, [%r58+16];
	ld.shared.f64 	%fd231, [%r58];
	add.f64 	%fd232, %fd230, %fd231;
	st.shared.f64 	[%r58], %fd232;
$L__BB0_108:
	bar.sync 	0;
	setp.ne.s32 	%p97, %r7, 0;
	@%p97 bra 	$L__BB0_110;
	ld.shared.f64 	%fd233, [_ZZ13chebyprod_impiiPdS_S_E7sdata_x+8];
	ld.shared.f64 	%fd234, [%r58];
	add.f64 	%fd235, %fd233, %fd234;
	st.shared.f64 	[%r58], %fd235;
$L__BB0_110:
	mov.u32 	%r111, %tid.y;
	or.b32  	%r112, %r7, %r111;
	setp.ne.s32 	%p98, %r112, 0;
	@%p98 bra 	$L__BB0_112;
	ld.param.u64 	%rd149, [_Z13chebyprod_impiiPdS_S__param_4];
	ld.shared.f64 	%fd236, [_ZZ13chebyprod_impiiPdS_S_E7sdata_x];
	mul.f64 	%fd237, %fd236, 0d3FD0000000000000;
	mad.lo.s32 	%r113, %r59, %r1, %r2;
	cvta.to.global.u64 	%rd146, %rd149;
	mul.wide.s32 	%rd147, %r113, 8;
	add.s64 	%rd148, %rd146, %rd147;
	st.global.f64 	[%rd148], %fd237;
$L__BB0_112:
	ret;

}
	// .globl	_Z9chebyprodiiPdS_S_
.visible .entry _Z9chebyprodiiPdS_S_(
	.param .u32 _Z9chebyprodiiPdS_S__param_0,
	.param .u32 _Z9chebyprodiiPdS_S__param_1,
	.param .u64 .ptr .align 1 _Z9chebyprodiiPdS_S__param_2,
	.param .u64 .ptr .align 1 _Z9chebyprodiiPdS_S__param_3,
	.param .u64 .ptr .align 1 _Z9chebyprodiiPdS_S__param_4
)
{
	.reg .pred 	%p<38>;
	.reg .b32 	%r<198>;
	.reg .b64 	%rd<133>;
	.reg .b64 	%fd<476>;

	ld.param.u32 	%r76, [_Z9chebyprodiiPdS_S__param_0];
	ld.param.u32 	%r78, [_Z9chebyprodiiPdS_S__param_1];
	ld.param.u64 	%rd6, [_Z9chebyprodiiPdS_S__param_2];
	ld.param.u64 	%rd7, [_Z9chebyprodiiPdS_S__param_3];
	cvta.to.global.u64 	%rd1, %rd7;
	cvta.to.global.u64 	%rd2, %rd6;
	mov.u32 	%r79, %ctaid.x;
	mov.u32 	%r80, %ntid.x;
	mov.u32 	%r81, %tid.x;
	mad.lo.s32 	%r1, %r79, %r80, %r81;
	mov.u32 	%r82, %ctaid.y;
	mov.u32 	%r83, %ntid.y;
	mul.lo.s32 	%r2, %r82, %r83;
	mov.u32 	%r3, %tid.y;
	add.s32 	%r84, %r2, %r3;
	setp.le.s32 	%p1, %r76, %r1;
	setp.le.s32 	%p2, %r78, %r84;
	or.pred  	%p3, %p1, %p2;
	@%p3 bra 	$L__BB1_53;
	setp.lt.s32 	%p4, %r1, 0;
	mov.f64 	%fd443, 0d0000000000000000;
	@%p4 bra 	$L__BB1_29;
	sub.s32 	%r5, %r78, %r84;
	add.s32 	%r86, %r84, 1;
	and.b32  	%r6, %r86, 15;
	and.b32  	%r7, %r86, 7;
	not.b32 	%r87, %r2;
	add.s32 	%r88, %r78, %r87;
	sub.s32 	%r89, %r88, %r3;
	add.s32 	%r8, %r5, -2;
	and.b32  	%r9, %r89, 7;
	and.b32  	%r10, %r89, 3;
	and.b32  	%r11, %r86, 3;
	and.b32  	%r12, %r89, -8;
	and.b32  	%r13, %r89, 1;
	mov.f64 	%fd443, 0d0000000000000000;
	mov.b32 	%r173, 0;
$L__BB1_3:
	mov.u32 	%r14, %r173;
	setp.lt.u32 	%p5, %r84, 15;
	mul.lo.s32 	%r15, %r14, %r76;
	sub.s32 	%r91, %r1, %r14;
	mul.lo.s32 	%r16, %r91, %r76;
	add.s32 	%r17, %r16, %r84;
	mov.f64 	%fd450, 0d0000000000000000;
	mov.b32 	%r175, 0;
	@%p5 bra 	$L__BB1_6;
	mov.f64 	%fd450, 0d0000000000000000;
	mov.b32 	%r177, 0;
$L__BB1_5:
	.pragma "nounroll";
	add.s32 	%r93, %r177, %r15;
	mul.wide.s32 	%rd8, %r93, 8;
	add.s64 	%rd9, %rd2, %rd8;
	ld.global.f64 	%fd59, [%rd9];
	sub.s32 	%r94, %r17, %r177;
	mul.wide.s32 	%rd10, %r94, 8;
	add.s64 	%rd11, %rd1, %rd10;
	ld.global.f64 	%fd60, [%rd11];
	fma.rn.f64 	%fd61, %fd59, %fd60, %fd450;
	ld.global.f64 	%fd62, [%rd9+8];
	ld.global.f64 	%fd63, [%rd11+-8];
	fma.rn.f64 	%fd64, %fd62, %fd63, %fd61;
	ld.global.f64 	%fd65, [%rd9+16];
	ld.global.f64 	%fd66, [%rd11+-16];
	fma.rn.f64 	%fd67, %fd65, %fd66, %fd64;
	ld.global.f64 	%fd68, [%rd9+24];
	ld.global.f64 	%fd69, [%rd11+-24];
	fma.rn.f64 	%fd70, %fd68, %fd69, %fd67;
	ld.global.f64 	%fd71, [%rd9+32];
	ld.global.f64 	%fd72, [%rd11+-32];
	fma.rn.f64 	%fd73, %fd71, %fd72, %fd70;
	ld.global.f64 	%fd74, [%rd9+40];
	ld.global.f64 	%fd75, [%rd11+-40];
	fma.rn.f64 	%fd76, %fd74, %fd75, %fd73;
	ld.global.f64 	%fd77, [%rd9+48];
	ld.global.f64 	%fd78, [%rd11+-48];
	fma.rn.f64 	%fd79, %fd77, %fd78, %fd76;
	ld.global.f64 	%fd80, [%rd9+56];
	ld.global.f64 	%fd81, [%rd11+-56];
	fma.rn.f64 	%fd82, %fd80, %fd81, %fd79;
	ld.global.f64 	%fd83, [%rd9+64];
	ld.global.f64 	%fd84, [%rd11+-64];
	fma.rn.f64 	%fd85, %fd83, %fd84, %fd82;
	ld.global.f64 	%fd86, [%rd9+72];
	ld.global.f64 	%fd87, [%rd11+-72];
	fma.rn.f64 	%fd88, %fd86, %fd87, %fd85;
	ld.global.f64 	%fd89, [%rd9+80];
	ld.global.f64 	%fd90, [%rd11+-80];
	fma.rn.f64 	%fd91, %fd89, %fd90, %fd88;
	ld.global.f64 	%fd92, [%rd9+88];
	ld.global.f64 	%fd93, [%rd11+-88];
	fma.rn.f64 	%fd94, %fd92, %fd93, %fd91;
	ld.global.f64 	%fd95, [%rd9+96];
	ld.global.f64 	%fd96, [%rd11+-96];
	fma.rn.f64 	%fd97, %fd95, %fd96, %fd94;
	ld.global.f64 	%fd98, [%rd9+104];
	ld.global.f64 	%fd99, [%rd11+-104];
	fma.rn.f64 	%fd100, %fd98, %fd99, %fd97;
	ld.global.f64 	%fd101, [%rd9+112];
	ld.global.f64 	%fd102, [%rd11+-112];
	fma.rn.f64 	%fd103, %fd101, %fd102, %fd100;
	ld.global.f64 	%fd104, [%rd9+120];
	ld.global.f64 	%fd105, [%rd11+-120];
	fma.rn.f64 	%fd450, %fd104, %fd105, %fd103;
	add.s32 	%r177, %r177, 16;
	add.s32 	%r95, %r84, 1;
	and.b32  	%r175, %r95, 536870896;
	setp.eq.s32 	%p6, %r177, %r175;
	@%p6 bra 	$L__BB1_6;
	bra.uni 	$L__BB1_5;
$L__BB1_6:
	setp.eq.s32 	%p7, %r6, 0;
	@%p7 bra 	$L__BB1_16;
	add.s32 	%r96, %r6, -1;
	setp.lt.u32 	%p8, %r96, 7;
	@%p8 bra 	$L__BB1_9;
	add.s32 	%r97, %r175, %r15;
	mul.wide.s32 	%rd12, %r97, 8;
	add.s64 	%rd13, %rd2, %rd12;
	ld.global.f64 	%fd107, [%rd13];
	sub.s32 	%r98, %r17, %r175;
	mul.wide.s32 	%rd14, %r98, 8;
	add.s64 	%rd15, %rd1, %rd14;
	ld.global.f64 	%fd108, [%rd15];
	fma.rn.f64 	%fd109, %fd107, %fd108, %fd450;
	ld.global.f64 	%fd110, [%rd13+8];
	ld.global.f64 	%fd111, [%rd15+-8];
	fma.rn.f64 	%fd112, %fd110, %fd111, %fd109;
	ld.global.f64 	%fd113, [%rd13+16];
	ld.global.f64 	%fd114, [%rd15+-16];
	fma.rn.f64 	%fd115, %fd113, %fd114, %fd112;
	ld.global.f64 	%fd116, [%rd13+24];
	ld.global.f64 	%fd117, [%rd15+-24];
	fma.rn.f64 	%fd118, %fd116, %fd117, %fd115;
	ld.global.f64 	%fd119, [%rd13+32];
	ld.global.f64 	%fd120, [%rd15+-32];
	fma.rn.f64 	%fd121, %fd119, %fd120, %fd118;
	ld.global.f64 	%fd122, [%rd13+40];
	ld.global.f64 	%fd123, [%rd15+-40];
	fma.rn.f64 	%fd124, %fd122, %fd123, %fd121;
	ld.global.f64 	%fd125, [%rd13+48];
	ld.global.f64 	%fd126, [%rd15+-48];
	fma.rn.f64 	%fd127, %fd125, %fd126, %fd124;
	ld.global.f64 	%fd128, [%rd13+56];
	ld.global.f64 	%fd129, [%rd15+-56];
	fma.rn.f64 	%fd450, %fd128, %fd129, %fd127;
	add.s32 	%r175, %r175, 8;
$L__BB1_9:
	setp.eq.s32 	%p9, %r7, 0;
	@%p9 bra 	$L__BB1_16;
	add.s32 	%r99, %r7, -1;
	setp.lt.u32 	%p10, %r99, 3;
	@%p10 bra 	$L__BB1_12;
	add.s32 	%r100, %r175, %r15;
	mul.wide.s32 	%rd16, %r100, 8;
	add.s64 	%rd17, %rd2, %rd16;
	ld.global.f64 	%fd131, [%rd17];
	sub.s32 	%r101, %r17, %r175;
	mul.wide.s32 	%rd18, %r101, 8;
	add.s64 	%rd19, %rd1, %rd18;
	ld.global.f64 	%fd132, [%rd19];
	fma.rn.f64 	%fd133, %fd131, %fd132, %fd450;
	ld.global.f64 	%fd134, [%rd17+8];
	ld.global.f64 	%fd135, [%rd19+-8];
	fma.rn.f64 	%fd136, %fd134, %fd135, %fd133;
	ld.global.f64 	%fd137, [%rd17+16];
	ld.global.f64 	%fd138, [%rd19+-16];
	fma.rn.f64 	%fd139, %fd137, %fd138, %fd136;
	ld.global.f64 	%fd140, [%rd17+24];
	ld.global.f64 	%fd141, [%rd19+-24];
	fma.rn.f64 	%fd450, %fd140, %fd141, %fd139;
	add.s32 	%r175, %r175, 4;
$L__BB1_12:
	setp.eq.s32 	%p11, %r11, 0;
	@%p11 bra 	$L__BB1_16;
	setp.eq.s32 	%p12, %r11, 1;
	add.s32 	%r102, %r175, %r15;
	mul.wide.s32 	%rd20, %r102, 8;
	add.s64 	%rd3, %rd2, %rd20;
	ld.global.f64 	%fd142, [%rd3];
	sub.s32 	%r103, %r17, %r175;
	mul.wide.s32 	%rd21, %r103, 8;
	add.s64 	%rd4, %rd1, %rd21;
	ld.global.f64 	%fd143, [%rd4];
	fma.rn.f64 	%fd450, %fd142, %fd143, %fd450;
	@%p12 bra 	$L__BB1_16;
	setp.eq.s32 	%p13, %r11, 2;
	ld.global.f64 	%fd144, [%rd3+8];
	ld.global.f64 	%fd145, [%rd4+-8];
	fma.rn.f64 	%fd450, %fd144, %fd145, %fd450;
	@%p13 bra 	$L__BB1_16;
	ld.global.f64 	%fd146, [%rd3+16];
	ld.global.f64 	%fd147, [%rd4+-16];
	fma.rn.f64 	%fd450, %fd146, %fd147, %fd450;
$L__BB1_16:
	setp.lt.s32 	%p14, %r5, 2;
	@%p14 bra 	$L__BB1_28;
	setp.lt.u32 	%p15, %r8, 7;
	mov.b32 	%r180, 1;
	@%p15 bra 	$L__BB1_20;
	mov.b32 	%r178, 1;
$L__BB1_19:
	.pragma "nounroll";
	add.s32 	%r106, %r178, %r15;
	mul.wide.s32 	%rd22, %r106, 8;
	add.s64 	%rd23, %rd2, %rd22;
	ld.global.f64 	%fd149, [%rd23];
	add.s32 	%r107, %r17, %r178;
	mul.wide.s32 	%rd24, %r107, 8;
	add.s64 	%rd25, %rd1, %rd24;
	ld.global.f64 	%fd150, [%rd25];
	shl.b32 	%r108, %r84, 3;
	cvt.u64.u32 	%rd26, %r108;
	add.s64 	%rd27, %rd23, %rd26;
	ld.global.f64 	%fd151, [%rd27];
	add.s32 	%r109, %r178, %r16;
	mul.wide.s32 	%rd28, %r109, 8;
	add.s64 	%rd29, %rd1, %rd28;
	ld.global.f64 	%fd152, [%rd29];
	mul.f64 	%fd153, %fd151, %fd152;
	fma.rn.f64 	%fd154, %fd149, %fd150, %fd153;
	add.f64 	%fd155, %fd450, %fd154;
	ld.global.f64 	%fd156, [%rd23+8];
	ld.global.f64 	%fd157, [%rd25+8];
	ld.global.f64 	%fd158, [%rd27+8];
	ld.global.f64 	%fd159, [%rd29+8];
	mul.f64 	%fd160, %fd158, %fd159;
	fma.rn.f64 	%fd161, %fd156, %fd157, %fd160;
	add.f64 	%fd162, %fd155, %fd161;
	ld.global.f64 	%fd163, [%rd23+16];
	ld.global.f64 	%fd164, [%rd25+16];
	ld.global.f64 	%fd165, [%rd27+16];
	ld.global.f64 	%fd166, [%rd29+16];
	mul.f64 	%fd167, %fd165, %fd166;
	fma.rn.f64 	%fd168, %fd163, %fd164, %fd167;
	add.f64 	%fd169, %fd162, %fd168;
	ld.global.f64 	%fd170, [%rd23+24];
	ld.global.f64 	%fd171, [%rd25+24];
	ld.global.f64 	%fd172, [%rd27+24];
	ld.global.f64 	%fd173, [%rd29+24];
	mul.f64 	%fd174, %fd172, %fd173;
	fma.rn.f64 	%fd175, %fd170, %fd171, %fd174;
	add.f64 	%fd176, %fd169, %fd175;
	ld.global.f64 	%fd177, [%rd23+32];
	ld.global.f64 	%fd178, [%rd25+32];
	ld.global.f64 	%fd179, [%rd27+32];
	ld.global.f64 	%fd180, [%rd29+32];
	mul.f64 	%fd181, %fd179, %fd180;
	fma.rn.f64 	%fd182, %fd177, %fd178, %fd181;
	add.f64 	%fd183, %fd176, %fd182;
	ld.global.f64 	%fd184, [%rd23+40];
	ld.global.f64 	%fd185, [%rd25+40];
	ld.global.f64 	%fd186, [%rd27+40];
	ld.global.f64 	%fd187, [%rd29+40];
	mul.f64 	%fd188, %fd186, %fd187;
	fma.rn.f64 	%fd189, %fd184, %fd185, %fd188;
	add.f64 	%fd190, %fd183, %fd189;
	ld.global.f64 	%fd191, [%rd23+48];
	ld.global.f64 	%fd192, [%rd25+48];
	ld.global.f64 	%fd193, [%rd27+48];
	ld.global.f64 	%fd194, [%rd29+48];
	mul.f64 	%fd195, %fd193, %fd194;
	fma.rn.f64 	%fd196, %fd191, %fd192, %fd195;
	add.f64 	%fd197, %fd190, %fd196;
	ld.global.f64 	%fd198, [%rd23+56];
	ld.global.f64 	%fd199, [%rd25+56];
	ld.global.f64 	%fd200, [%rd27+56];
	ld.global.f64 	%fd201, [%rd29+56];
	mul.f64 	%fd202, %fd200, %fd201;
	fma.rn.f64 	%fd203, %fd198, %fd199, %fd202;
	add.f64 	%fd450, %fd197, %fd203;
	add.s32 	%r180, %r178, 8;
	add.s32 	%r110, %r178, 7;
	setp.ne.s32 	%p16, %r110, %r12;
	mov.u32 	%r178, %r180;
	@%p16 bra 	$L__BB1_19;
$L__BB1_20:
	setp.eq.s32 	%p17, %r9, 0;
	@%p17 bra 	$L__BB1_28;
	add.s32 	%r111, %r9, -1;
	setp.lt.u32 	%p18, %r111, 3;
	@%p18 bra 	$L__BB1_23;
	add.s32 	%r112, %r180, %r15;
	mul.wide.s32 	%rd30, %r112, 8;
	add.s64 	%rd31, %rd2, %rd30;
	ld.global.f64 	%fd205, [%rd31];
	add.s32 	%r113, %r17, %r180;
	mul.wide.s32 	%rd32, %r113, 8;
	add.s64 	%rd33, %rd1, %rd32;
	ld.global.f64 	%fd206, [%rd33];
	shl.b32 	%r114, %r84, 3;
	cvt.u64.u32 	%rd34, %r114;
	add.s64 	%rd35, %rd31, %rd34;
	ld.global.f64 	%fd207, [%rd35];
	add.s32 	%r115, %r180, %r16;
	mul.wide.s32 	%rd36, %r115, 8;
	add.s64 	%rd37, %rd1, %rd36;
	ld.global.f64 	%fd208, [%rd37];
	mul.f64 	%fd209, %fd207, %fd208;
	fma.rn.f64 	%fd210, %fd205, %fd206, %fd209;
	add.f64 	%fd211, %fd450, %fd210;
	ld.global.f64 	%fd212, [%rd31+8];
	ld.global.f64 	%fd213, [%rd33+8];
	ld.global.f64 	%fd214, [%rd35+8];
	ld.global.f64 	%fd215, [%rd37+8];
	mul.f64 	%fd216, %fd214, %fd215;
	fma.rn.f64 	%fd217, %fd212, %fd213, %fd216;
	add.f64 	%fd218, %fd211, %fd217;
	ld.global.f64 	%fd219, [%rd31+16];
	ld.global.f64 	%fd220, [%rd33+16];
	ld.global.f64 	%fd221, [%rd35+16];
	ld.global.f64 	%fd222, [%rd37+16];
	mul.f64 	%fd223, %fd221, %fd222;
	fma.rn.f64 	%fd224, %fd219, %fd220, %fd223;
	add.f64 	%fd225, %fd218, %fd224;
	ld.global.f64 	%fd226, [%rd31+24];
	ld.global.f64 	%fd227, [%rd33+24];
	ld.global.f64 	%fd228, [%rd35+24];
	ld.global.f64 	%fd229, [%rd37+24];
	mul.f64 	%fd230, %fd228, %fd229;
	fma.rn.f64 	%fd231, %fd226, %fd227, %fd230;
	add.f64 	%fd450, %fd225, %fd231;
	add.s32 	%r180, %r180, 4;
$L__BB1_23:
	setp.eq.s32 	%p19, %r10, 0;
	@%p19 bra 	$L__BB1_28;
	setp.eq.s32 	%p20, %r10, 1;
	@%p20 bra 	$L__BB1_26;
	add.s32 	%r116, %r180, %r15;
	mul.wide.s32 	%rd38, %r116, 8;
	add.s64 	%rd39, %rd2, %rd38;
	ld.global.f64 	%fd233, [%rd39];
	add.s32 	%r117, %r17, %r180;
	mul.wide.s32 	%rd40, %r117, 8;
	add.s64 	%rd41, %rd1, %rd40;
	ld.global.f64 	%fd234, [%rd41];
	shl.b32 	%r118, %r84, 3;
	cvt.u64.u32 	%rd42, %r118;
	add.s64 	%rd43, %rd39, %rd42;
	ld.global.f64 	%fd235, [%rd43];
	add.s32 	%r119, %r180, %r16;
	mul.wide.s32 	%rd44, %r119, 8;
	add.s64 	%rd45, %rd1, %rd44;
	ld.global.f64 	%fd236, [%rd45];
	mul.f64 	%fd237, %fd235, %fd236;
	fma.rn.f64 	%fd238, %fd233, %fd234, %fd237;
	add.f64 	%fd239, %fd450, %fd238;
	ld.global.f64 	%fd240, [%rd39+8];
	ld.global.f64 	%fd241, [%rd41+8];
	ld.global.f64 	%fd242, [%rd43+8];
	ld.global.f64 	%fd243, [%rd45+8];
	mul.f64 	%fd244, %fd242, %fd243;
	fma.rn.f64 	%fd245, %fd240, %fd241, %fd244;
	add.f64 	%fd450, %fd239, %fd245;
	add.s32 	%r180, %r180, 2;
$L__BB1_26:
	setp.eq.s32 	%p21, %r13, 0;
	@%p21 bra 	$L__BB1_28;
	add.s32 	%r120, %r180, %r15;
	mul.wide.s32 	%rd46, %r120, 8;
	add.s64 	%rd47, %rd2, %rd46;
	ld.global.f64 	%fd246, [%rd47];
	add.s32 	%r121, %r17, %r180;
	mul.wide.s32 	%rd48, %r121, 8;
	add.s64 	%rd49, %rd1, %rd48;
	ld.global.f64 	%fd247, [%rd49];
	shl.b32 	%r122, %r84, 3;
	cvt.u64.u32 	%rd50, %r122;
	add.s64 	%rd51, %rd47, %rd50;
	ld.global.f64 	%fd248, [%rd51];
	add.s32 	%r123, %r180, %r16;
	mul.wide.s32 	%rd52, %r123, 8;
	add.s64 	%rd53, %rd1, %rd52;
	ld.global.f64 	%fd249, [%rd53];
	mul.f64 	%fd250, %fd248, %fd249;
	fma.rn.f64 	%fd251, %fd246, %fd247, %fd250;
	add.f64 	%fd450, %fd450, %fd251;
$L__BB1_28:
	add.f64 	%fd443, %fd443, %fd450;
	add.s32 	%r173, %r14, 1;
	setp.eq.s32 	%p22, %r1, %r14;
	@%p22 bra 	$L__BB1_29;
	bra.uni 	$L__BB1_3;
$L__BB1_29:
	sub.s32 	%r18, %r76, %r1;
	setp.lt.s32 	%p23, %r18, 2;
	@%p23 bra 	$L__BB1_52;
	sub.s32 	%r19, %r78, %r84;
	add.s32 	%r125, %r84, 1;
	and.b32  	%r20, %r125, 7;
	not.b32 	%r126, %r2;
	add.s32 	%r127, %r78, %r126;
	sub.s32 	%r128, %r127, %r3;
	add.s32 	%r21, %r19, -2;
	and.b32  	%r22, %r128, 3;
	and.b32  	%r23, %r128, -4;
	and.b32  	%r24, %r128, 1;
	mov.b32 	%r182, 1;
$L__BB1_31:
	setp.lt.u32 	%p24, %r84, 7;
	mul.lo.s32 	%r42, %r182, %r76;
	add.s32 	%r130, %r182, %r1;
	mul.lo.s32 	%r43, %r130, %r76;
	add.s32 	%r44, %r43, %r84;
	add.s32 	%r45, %r42, %r84;
	mov.f64 	%fd474, 0d0000000000000000;
	mov.b32 	%r191, 0;
	mov.u32 	%r186, %r191;
	@%p24 bra 	$L__BB1_34;
	add.s32 	%r132, %r84, 1;
	and.b32  	%r133, %r132, -8;
	neg.s32 	%r192, %r133;
	mov.f64 	%fd474, 0d0000000000000000;
	mov.b32 	%r191, 0;
	mov.u32 	%r189, %r44;
	mov.u32 	%r190, %r45;
	mov.u32 	%r193, %r43;
	mov.u32 	%r194, %r42;
$L__BB1_33:
	.pragma "nounroll";
	add.s32 	%r134, %r84, 1;
	and.b32  	%r186, %r134, 536870904;
	mul.wide.s32 	%rd54, %r194, 8;
	add.s64 	%rd55, %rd2, 32;
	add.s64 	%rd56, %rd55, %rd54;
	mul.wide.s32 	%rd57, %r193, 8;
	add.s64 	%rd58, %rd55, %rd57;
	mul.wide.s32 	%rd59, %r190, 8;
	add.s64 	%rd60, %rd1, -24;
	add.s64 	%rd61, %rd60, %rd59;
	mul.wide.s32 	%rd62, %r189, 8;
	add.s64 	%rd63, %rd60, %rd62;
	ld.global.f64 	%fd255, [%rd56+-32];
	ld.global.f64 	%fd256, [%rd63+24];
	ld.global.f64 	%fd257, [%rd58+-32];
	ld.global.f64 	%fd258, [%rd61+24];
	mul.f64 	%fd259, %fd257, %fd258;
	fma.rn.f64 	%fd260, %fd255, %fd256, %fd259;
	add.f64 	%fd261, %fd474, %fd260;
	ld.global.f64 	%fd262, [%rd56+-24];
	ld.global.f64 	%fd263, [%rd63+16];
	ld.global.f64 	%fd264, [%rd58+-24];
	ld.global.f64 	%fd265, [%rd61+16];
	mul.f64 	%fd266, %fd264, %fd265;
	fma.rn.f64 	%fd267, %fd262, %fd263, %fd266;
	add.f64 	%fd268, %fd261, %fd267;
	ld.global.f64 	%fd269, [%rd56+-16];
	ld.global.f64 	%fd270, [%rd63+8];
	ld.global.f64 	%fd271, [%rd58+-16];
	ld.global.f64 	%fd272, [%rd61+8];
	mul.f64 	%fd273, %fd271, %fd272;
	fma.rn.f64 	%fd274, %fd269, %fd270, %fd273;
	add.f64 	%fd275, %fd268, %fd274;
	ld.global.f64 	%fd276, [%rd56+-8];
	ld.global.f64 	%fd277, [%rd63];
	ld.global.f64 	%fd278, [%rd58+-8];
	ld.global.f64 	%fd279, [%rd61];
	mul.f64 	%fd280, %fd278, %fd279;
	fma.rn.f64 	%fd281, %fd276, %fd277, %fd280;
	add.f64 	%fd282, %fd275, %fd281;
	ld.global.f64 	%fd283, [%rd56];
	ld.global.f64 	%fd284, [%rd63+-8];
	ld.global.f64 	%fd285, [%rd58];
	ld.global.f64 	%fd286, [%rd61+-8];
	mul.f64 	%fd287, %fd285, %fd286;
	fma.rn.f64 	%fd288, %fd283, %fd284, %fd287;
	add.f64 	%fd289, %fd282, %fd288;
	ld.global.f64 	%fd290, [%rd56+8];
	ld.global.f64 	%fd291, [%rd63+-16];
	ld.global.f64 	%fd292, [%rd58+8];
	ld.global.f64 	%fd293, [%rd61+-16];
	mul.f64 	%fd294, %fd292, %fd293;
	fma.rn.f64 	%fd295, %fd290, %fd291, %fd294;
	add.f64 	%fd296, %fd289, %fd295;
	ld.global.f64 	%fd297, [%rd56+16];
	ld.global.f64 	%fd298, [%rd63+-24];
	ld.global.f64 	%fd299, [%rd58+16];
	ld.global.f64 	%fd300, [%rd61+-24];
	mul.f64 	%fd301, %fd299, %fd300;
	fma.rn.f64 	%fd302, %fd297, %fd298, %fd301;
	add.f64 	%fd303, %fd296, %fd302;
	ld.global.f64 	%fd304, [%rd56+24];
	ld.global.f64 	%fd305, [%rd63+-32];
	ld.global.f64 	%fd306, [%rd58+24];
	ld.global.f64 	%fd307, [%rd61+-32];
	mul.f64 	%fd308, %fd306, %fd307;
	fma.rn.f64 	%fd309, %fd304, %fd305, %fd308;
	add.f64 	%fd474, %fd303, %fd309;
	add.s32 	%r194, %r194, 8;
	add.s32 	%r193, %r193, 8;
	add.s32 	%r192, %r192, 8;
	add.s32 	%r191, %r191, -8;
	add.s32 	%r190, %r190, -8;
	add.s32 	%r189, %r189, -8;
	setp.eq.s32 	%p25, %r192, 0;
	@%p25 bra 	$L__BB1_34;
	bra.uni 	$L__BB1_33;
$L__BB1_34:
	setp.eq.s32 	%p26, %r20, 0;
	@%p26 bra 	$L__BB1_42;
	add.s32 	%r135, %r20, -1;
	setp.lt.u32 	%p27, %r135, 3;
	@%p27 bra 	$L__BB1_37;
	add.s32 	%r136, %r186, %r42;
	mul.wide.s32 	%rd64, %r136, 8;
	add.s64 	%rd65, %rd2, %rd64;
	ld.global.f64 	%fd311, [%rd65];
	add.s32 	%r137, %r44, %r191;
	mul.wide.s32 	%rd66, %r137, 8;
	add.s64 	%rd67, %rd1, %rd66;
	ld.global.f64 	%fd312, [%rd67];
	add.s32 	%r138, %r186, %r43;
	mul.wide.s32 	%rd68, %r138, 8;
	add.s64 	%rd69, %rd2, %rd68;
	ld.global.f64 	%fd313, [%rd69];
	add.s32 	%r139, %r45, %r191;
	mul.wide.s32 	%rd70, %r139, 8;
	add.s64 	%rd71, %rd1, %rd70;
	ld.global.f64 	%fd314, [%rd71];
	mul.f64 	%fd315, %fd313, %fd314;
	fma.rn.f64 	%fd316, %fd311, %fd312, %fd315;
	add.f64 	%fd317, %fd474, %fd316;
	not.b32 	%r140, %r186;
	ld.global.f64 	%fd318, [%rd65+8];
	add.s32 	%r141, %r44, %r140;
	mul.wide.s32 	%rd72, %r141, 8;
	add.s64 	%rd73, %rd1, %rd72;
	ld.global.f64 	%fd319, [%rd73];
	ld.global.f64 	%fd320, [%rd69+8];
	add.s32 	%r142, %r45, %r140;
	mul.wide.s32 	%rd74, %r142, 8;
	add.s64 	%rd75, %rd1, %rd74;
	ld.global.f64 	%fd321, [%rd75];
	mul.f64 	%fd322, %fd320, %fd321;
	fma.rn.f64 	%fd323, %fd318, %fd319, %fd322;
	add.f64 	%fd324, %fd317, %fd323;
	ld.global.f64 	%fd325, [%rd65+16];
	ld.global.f64 	%fd326, [%rd73+-8];
	ld.global.f64 	%fd327, [%rd69+16];
	ld.global.f64 	%fd328, [%rd75+-8];
	mul.f64 	%fd329, %fd327, %fd328;
	fma.rn.f64 	%fd330, %fd325, %fd326, %fd329;
	add.f64 	%fd331, %fd324, %fd330;
	ld.global.f64 	%fd332, [%rd65+24];
	ld.global.f64 	%fd333, [%rd73+-16];
	ld.global.f64 	%fd334, [%rd69+24];
	ld.global.f64 	%fd335, [%rd75+-16];
	mul.f64 	%fd336, %fd334, %fd335;
	fma.rn.f64 	%fd337, %fd332, %fd333, %fd336;
	add.f64 	%fd474, %fd331, %fd337;
	add.s32 	%r49, %r186, 4;
	sub.s32 	%r191, -4, %r186;
	mov.u32 	%r186, %r49;
$L__BB1_37:
	add.s32 	%r144, %r84, 1;
	and.b32  	%r143, %r144, 3;
	setp.eq.s32 	%p28, %r143, 0;
	@%p28 bra 	$L__BB1_42;
	setp.eq.s32 	%p29, %r143, 1;
	@%p29 bra 	$L__BB1_40;
	add.s32 	%r145, %r186, %r42;
	mul.wide.s32 	%rd76, %r145, 8;
	add.s64 	%rd77, %rd2, %rd76;
	ld.global.f64 	%fd339, [%rd77];
	add.s32 	%r146, %r44, %r191;
	mul.wide.s32 	%rd78, %r146, 8;
	add.s64 	%rd79, %rd1, %rd78;
	ld.global.f64 	%fd340, [%rd79];
	add.s32 	%r147, %r186, %r43;
	mul.wide.s32 	%rd80, %r147, 8;
	add.s64 	%rd81, %rd2, %rd80;
	ld.global.f64 	%fd341, [%rd81];
	add.s32 	%r148, %r45, %r191;
	mul.wide.s32 	%rd82, %r148, 8;
	add.s64 	%rd83, %rd1, %rd82;
	ld.global.f64 	%fd342, [%rd83];
	mul.f64 	%fd343, %fd341, %fd342;
	fma.rn.f64 	%fd344, %fd339, %fd340, %fd343;
	add.f64 	%fd345, %fd474, %fd344;
	not.b32 	%r149, %r186;
	ld.global.f64 	%fd346, [%rd77+8];
	add.s32 	%r150, %r44, %r149;
	mul.wide.s32 	%rd84, %r150, 8;
	add.s64 	%rd85, %rd1, %rd84;
	ld.global.f64 	%fd347, [%rd85];
	ld.global.f64 	%fd348, [%rd81+8];
	add.s32 	%r151, %r45, %r149;
	mul.wide.s32 	%rd86, %r151, 8;
	add.s64 	%rd87, %rd1, %rd86;
	ld.global.f64 	%fd349, [%rd87];
	mul.f64 	%fd350, %fd348, %fd349;
	fma.rn.f64 	%fd351, %fd346, %fd347, %fd350;
	add.f64 	%fd474, %fd345, %fd351;
	add.s32 	%r53, %r186, 2;
	sub.s32 	%r191, -2, %r186;
	mov.u32 	%r186, %r53;
$L__BB1_40:
	and.b32  	%r152, %r84, 1;
	setp.eq.b32 	%p30, %r152, 1;
	@%p30 bra 	$L__BB1_42;
	add.s32 	%r153, %r186, %r42;
	mul.wide.s32 	%rd88, %r153, 8;
	add.s64 	%rd89, %rd2, %rd88;
	ld.global.f64 	%fd352, [%rd89];
	add.s32 	%r154, %r44, %r191;
	mul.wide.s32 	%rd90, %r154, 8;
	add.s64 	%rd91, %rd1, %rd90;
	ld.global.f64 	%fd353, [%rd91];
	add.s32 	%r155, %r186, %r43;
	mul.wide.s32 	%rd92, %r155, 8;
	add.s64 	%rd93, %rd2, %rd92;
	ld.global.f64 	%fd354, [%rd93];
	add.s32 	%r156, %r45, %r191;
	mul.wide.s32 	%rd94, %r156, 8;
	add.s64 	%rd95, %rd1, %rd94;
	ld.global.f64 	%fd355, [%rd95];
	mul.f64 	%fd356, %fd354, %fd355;
	fma.rn.f64 	%fd357, %fd352, %fd353, %fd356;
	add.f64 	%fd474, %fd474, %fd357;
$L__BB1_42:
	setp.lt.s32 	%p31, %r19, 2;
	@%p31 bra 	$L__BB1_51;
	setp.lt.u32 	%p32, %r21, 3;
	mov.b32 	%r197, 1;
	@%p32 bra 	$L__BB1_46;
	mov.b32 	%r195, 1;
$L__BB1_45:
	.pragma "nounroll";
	add.s32 	%r159, %r195, %r42;
	mul.wide.s32 	%rd96, %r159, 8;
	add.s64 	%rd97, %rd2, %rd96;
	ld.global.f64 	%fd359, [%rd97];
	add.s32 	%r160, %r44, %r195;
	mul.wide.s32 	%rd98, %r160, 8;
	add.s64 	%rd99, %rd1, %rd98;
	ld.global.f64 	%fd360, [%rd99];
	add.s64 	%rd100, %rd2, %rd98;
	ld.global.f64 	%fd361, [%rd100];
	add.s32 	%r161, %r195, %r43;
	mul.wide.s32 	%rd101, %r161, 8;
	add.s64 	%rd102, %rd1, %rd101;
	ld.global.f64 	%fd362, [%rd102];
	mul.f64 	%fd363, %fd361, %fd362;
	fma.rn.f64 	%fd364, %fd359, %fd360, %fd363;
	add.s64 	%rd103, %rd2, %rd101;
	ld.global.f64 	%fd365, [%rd103];
	add.s32 	%r162, %r159, %r84;
	mul.wide.s32 	%rd104, %r162, 8;
	add.s64 	%rd105, %rd1, %rd104;
	ld.global.f64 	%fd366, [%rd105];
	fma.rn.f64 	%fd367, %fd365, %fd366, %fd364;
	add.s64 	%rd106, %rd1, %rd96;
	ld.global.f64 	%fd368, [%rd106];
	fma.rn.f64 	%fd369, %fd361, %fd368, %fd367;
	add.f64 	%fd370, %fd474, %fd369;
	ld.global.f64 	%fd371, [%rd97+8];
	ld.global.f64 	%fd372, [%rd99+8];
	ld.global.f64 	%fd373, [%rd100+8];
	ld.global.f64 	%fd374, [%rd102+8];
	mul.f64 	%fd375, %fd373, %fd374;
	fma.rn.f64 	%fd376, %fd371, %fd372, %fd375;
	ld.global.f64 	%fd377, [%rd103+8];
	ld.global.f64 	%fd378, [%rd105+8];
	fma.rn.f64 	%fd379, %fd377, %fd378, %fd376;
	ld.global.f64 	%fd380, [%rd106+8];
	fma.rn.f64 	%fd381, %fd373, %fd380, %fd379;
	add.f64 	%fd382, %fd370, %fd381;
	ld.global.f64 	%fd383, [%rd97+16];
	ld.global.f64 	%fd384, [%rd99+16];
	ld.global.f64 	%fd385, [%rd100+16];
	ld.global.f64 	%fd386, [%rd102+16];
	mul.f64 	%fd387, %fd385, %fd386;
	fma.rn.f64 	%fd388, %fd383, %fd384, %fd387;
	ld.global.f64 	%fd389, [%rd103+16];
	ld.global.f64 	%fd390, [%rd105+16];
	fma.rn.f64 	%fd391, %fd389, %fd390, %fd388;
	ld.global.f64 	%fd392, [%rd106+16];
	fma.rn.f64 	%fd393, %fd385, %fd392, %fd391;
	add.f64 	%fd394, %fd382, %fd393;
	ld.global.f64 	%fd395, [%rd97+24];
	ld.global.f64 	%fd396, [%rd99+24];
	ld.global.f64 	%fd397, [%rd100+24];
	ld.global.f64 	%fd398, [%rd102+24];
	mul.f64 	%fd399, %fd397, %fd398;
	fma.rn.f64 	%fd400, %fd395, %fd396, %fd399;
	ld.global.f64 	%fd401, [%rd103+24];
	ld.global.f64 	%fd402, [%rd105+24];
	fma.rn.f64 	%fd403, %fd401, %fd402, %fd400;
	ld.global.f64 	%fd404, [%rd106+24];
	fma.rn.f64 	%fd405, %fd397, %fd404, %fd403;
	add.f64 	%fd474, %fd394, %fd405;
	add.s32 	%r197, %r195, 4;
	add.s32 	%r163, %r195, 3;
	setp.ne.s32 	%p33, %r163, %r23;
	mov.u32 	%r195, %r197;
	@%p33 bra 	$L__BB1_45;
$L__BB1_46:
	setp.eq.s32 	%p34, %r22, 0;
	@%p34 bra 	$L__BB1_51;
	setp.eq.s32 	%p35, %r22, 1;
	@%p35 bra 	$L__BB1_49;
	add.s32 	%r164, %r197, %r42;
	mul.wide.s32 	%rd107, %r164, 8;
	add.s64 	%rd108, %rd2, %rd107;
	ld.global.f64 	%fd407, [%rd108];
	add.s32 	%r165, %r44, %r197;
	mul.wide.s32 	%rd109, %r165, 8;
	add.s64 	%rd110, %rd1, %rd109;
	ld.global.f64 	%fd408, [%rd110];
	add.s64 	%rd111, %rd2, %rd109;
	ld.global.f64 	%fd409, [%rd111];
	add.s32 	%r166, %r197, %r43;
	mul.wide.s32 	%rd112, %r166, 8;
	add.s64 	%rd113, %rd1, %rd112;
	ld.global.f64 	%fd410, [%rd113];
	mul.f64 	%fd411, %fd409, %fd410;
	fma.rn.f64 	%fd412, %fd407, %fd408, %fd411;
	add.s64 	%rd114, %rd2, %rd112;
	ld.global.f64 	%fd413, [%rd114];
	add.s32 	%r167, %r164, %r84;
	mul.wide.s32 	%rd115, %r167, 8;
	add.s64 	%rd116, %rd1, %rd115;
	ld.global.f64 	%fd414, [%rd116];
	fma.rn.f64 	%fd415, %fd413, %fd414, %fd412;
	add.s64 	%rd117, %rd1, %rd107;
	ld.global.f64 	%fd416, [%rd117];
	fma.rn.f64 	%fd417, %fd409, %fd416, %fd415;
	add.f64 	%fd418, %fd474, %fd417;
	ld.global.f64 	%fd419, [%rd108+8];
	ld.global.f64 	%fd420, [%rd110+8];
	ld.global.f64 	%fd421, [%rd111+8];
	ld.global.f64 	%fd422, [%rd113+8];
	mul.f64 	%fd423, %fd421, %fd422;
	fma.rn.f64 	%fd424, %fd419, %fd420, %fd423;
	ld.global.f64 	%fd425, [%rd114+8];
	ld.global.f64 	%fd426, [%rd116+8];
	fma.rn.f64 	%fd427, %fd425, %fd426, %fd424;
	ld.global.f64 	%fd428, [%rd117+8];
	fma.rn.f64 	%fd429, %fd421, %fd428, %fd427;
	add.f64 	%fd474, %fd418, %fd429;
	add.s32 	%r197, %r197, 2;
$L__BB1_49:
	setp.eq.s32 	%p36, %r24, 0;
	@%p36 bra 	$L__BB1_51;
	add.s32 	%r168, %r197, %r42;
	mul.wide.s32 	%rd118, %r168, 8;
	add.s64 	%rd119, %rd2, %rd118;
	ld.global.f64 	%fd430, [%rd119];
	add.s32 	%r169, %r44, %r197;
	mul.wide.s32 	%rd120, %r169, 8;
	add.s64 	%rd121, %rd1, %rd120;
	ld.global.f64 	%fd431, [%rd121];
	add.s64 	%rd122, %rd2, %rd120;
	ld.global.f64 	%fd432, [%rd122];
	add.s32 	%r170, %r197, %r43;
	mul.wide.s32 	%rd123, %r170, 8;
	add.s64 	%rd124, %rd1, %rd123;
	ld.global.f64 	%fd433, [%rd124];
	mul.f64 	%fd434, %fd432, %fd433;
	fma.rn.f64 	%fd435, %fd430, %fd431, %fd434;
	add.s64 	%rd125, %rd2, %rd123;
	ld.global.f64 	%fd436, [%rd125];
	add.s32 	%r171, %r168, %r84;
	mul.wide.s32 	%rd126, %r171, 8;
	add.s64 	%rd127, %rd1, %rd126;
	ld.global.f64 	%fd437, [%rd127];
	fma.rn.f64 	%fd438, %fd436, %fd437, %fd435;
	add.s64 	%rd128, %rd1, %rd118;
	ld.global.f64 	%fd439, [%rd128];
	fma.rn.f64 	%fd440, %fd432, %fd439, %fd438;
	add.f64 	%fd474, %fd474, %fd440;
$L__BB1_51:
	add.f64 	%fd443, %fd443, %fd474;
	add.s32 	%r182, %r182, 1;
	setp.ne.s32 	%p37, %r182, %r18;
	@%p37 bra 	$L__BB1_31;
$L__BB1_52:
	ld.param.u64 	%rd132, [_Z9chebyprodiiPdS_S__param_4];
	mul.f64 	%fd441, %fd443, 0d3FD0000000000000;
	mad.lo.s32 	%r172, %r1, 100, %r84;
	cvta.to.global.u64 	%rd129, %rd132;
	mul.wide.s32 	%rd130, %r172, 8;
	add.s64 	%rd131, %rd129, %rd130;
	st.global.f64 	[%rd131], %fd441;
$L__BB1_53:
	ret;

}


// ===== COMPILED SASS (sm_100) =====

	.target	sm_100

	.elftype	@"ET_EXEC"


//--------------------- .note.nv.tkinfo           --------------------------
	.section	.note.nv.tkinfo,"",@"SHT_NOTE"
	.sectionflags	@"SHF_NOTE_NV_TKINFO"
	.tkinfo
        /*0018*/ 	.word	0x00000002
        /*0030*/ 	.string	""
        /*0030*/ 	.string	"ptxas"
        /*0030*/ 	.string	"Cuda compilation tools, release 13.0, V13.0.88"
        /*0030*/ 	.string	"Build cuda_13.0.r13.0/compiler.36424714_0"
        /*0030*/ 	.string	"-arch sm_100 -m 64 "



//--------------------- .note.nv.cuinfo           --------------------------
	.section	.note.nv.cuinfo,"",@"SHT_NOTE"
	.sectionflags	@"SHF_NOTE_NV_CUINFO"
        /*0018*/ 	.short	0x0002
        /*001a*/ 	.short	0x0064
        /*001c*/ 	.short	0x0082
	.zero		2


//--------------------- .nv.info                  --------------------------
	.section	.nv.info,"",@"SHT_CUDA_INFO"
	.align	4


	//----- nvinfo : EIATTR_REGCOUNT
	.align		4
        /*0000*/ 	.byte	0x04, 0x2f
        /*0002*/ 	.short	(.L_1 - .L_0)
	.align		4
.L_0:
        /*0004*/ 	.word	index@(_Z13chebyprod_impiiPdS_S_)
        /*0008*/ 	.word	0x0000002c


	//----- nvinfo : EIATTR_FRAME_SIZE
	.align		4
.L_1:
        /*000c*/ 	.byte	0x04, 0x11
        /*000e*/ 	.short	(.L_3 - .L_2)
	.align		4
.L_2:
        /*0010*/ 	.word	index@(_Z13chebyprod_impiiPdS_S_)
        /*0014*/ 	.word	0x00000000


	//----- nvinfo : EIATTR_REGCOUNT
	.align		4
.L_3:
        /*0018*/ 	.byte	0x04, 0x2f
        /*001a*/ 	.short	(.L_5 - .L_4)
	.align		4
.L_4:
        /*001c*/ 	.word	index@(_Z9chebyprodiiPdS_S_)
        /*0020*/ 	.word	0x00000038


	//----- nvinfo : EIATTR_FRAME_SIZE
	.align		4
.L_5:
        /*0024*/ 	.byte	0x04, 0x11
        /*0026*/ 	.short	(.L_7 - .L_6)
	.align		4
.L_6:
        /*0028*/ 	.word	index@(_Z9chebyprodiiPdS_S_)
        /*002c*/ 	.word	0x00000000


	//----- nvinfo : EIATTR_MIN_STACK_SIZE
	.align		4
.L_7:
        /*0030*/ 	.byte	0x04, 0x12
        /*0032*/ 	.short	(.L_9 - .L_8)
	.align		4
.L_8:
        /*0034*/ 	.word	index@(_Z9chebyprodiiPdS_S_)
        /*0038*/ 	.word	0x00000000


	//----- nvinfo : EIATTR_MIN_STACK_SIZE
	.align		4
.L_9:
        /*003c*/ 	.byte	0x04, 0x12
        /*003e*/ 	.short	(.L_11 - .L_10)
	.align		4
.L_10:
        /*0040*/ 	.word	index@(_Z13chebyprod_impiiPdS_S_)
        /*0044*/ 	.word	0x00000000
.L_11:


//--------------------- .nv.compat                --------------------------
	.section	.nv.compat,"",@"SHT_CUDA_COMPAT_INFO"
	.align	4
        /*0000*/ 	.byte	0x02, 0x09, 0x00, 0x00, 0x02, 0x02, 0x01, 0x00, 0x02, 0x05, 0x05, 0x00, 0x03, 0x07, 0x01, 0x01
        /*0010*/ 	.byte	0x02, 0x03, 0x00, 0x00, 0x02, 0x06, 0x01, 0x00, 0x04, 0x0b, 0x08, 0x00, 0x01, 0x00, 0x00, 0x00
        /*0020*/ 	.byte	0x00, 0x00, 0x00, 0x00


//--------------------- .nv.info._Z9chebyprodiiPdS_S_ --------------------------
	.section	.nv.info._Z9chebyprodiiPdS_S_,"",@"SHT_CUDA_INFO"
	.sectionflags	@""
	.align	4


	//----- nvinfo : EIATTR_CUDA_API_VERSION
	.align		4
        /*0000*/ 	.byte	0x04, 0x37
        /*0002*/ 	.short	(.L_13 - .L_12)
.L_12:
        /*0004*/ 	.word	0x00000082


	//----- nvinfo : EIATTR_KPARAM_INFO
	.align		4
.L_13:
        /*0008*/ 	.byte	0x04, 0x17
        /*000a*/ 	.short	(.L_15 - .L_14)
.L_14:
        /*000c*/ 	.word	0x00000000
        /*0010*/ 	.short	0x0004
        /*0012*/ 	.short	0x0018
        /*0014*/ 	.byte	0x00, 0xf5, 0x21, 0x00


	//----- nvinfo : EIATTR_KPARAM_INFO
	.align		4
.L_15:
        /*0018*/ 	.byte	0x04, 0x17
        /*001a*/ 	.short	(.L_17 - .L_16)
.L_16:
        /*001c*/ 	.word	0x00000000
        /*0020*/ 	.short	0x0003
        /*0022*/ 	.short	0x0010
        /*0024*/ 	.byte	0x00, 0xf5, 0x21, 0x00


	//----- nvinfo : EIATTR_KPARAM_INFO
	.align		4
.L_17:
        /*0028*/ 	.byte	0x04, 0x17
        /*002a*/ 	.short	(.L_19 - .L_18)
.L_18:
        /*002c*/ 	.word	0x00000000
        /*0030*/ 	.short	0x0002
        /*0032*/ 	.short	0x0008
        /*0034*/ 	.byte	0x00, 0xf5, 0x21, 0x00


	//----- nvinfo : EIATTR_KPARAM_INFO
	.align		4
.L_19:
        /*0038*/ 	.byte	0x04, 0x17
        /*003a*/ 	.short	(.L_21 - .L_20)
.L_20:
        /*003c*/ 	.word	0x00000000
        /*0040*/ 	.short	0x0001
        /*0042*/ 	.short	0x0004
        /*0044*/ 	.byte	0x00, 0xf0, 0x11, 0x00


	//----- nvinfo : EIATTR_KPARAM_INFO
	.align		4
.L_21:
        /*0048*/ 	.byte	0x04, 0x17
        /*004a*/ 	.short	(.L_23 - .L_22)
.L_22:
        /*004c*/ 	.word	0x00000000
        /*0050*/ 	.short	0x0000
        /*0052*/ 	.short	0x0000
        /*0054*/ 	.byte	0x00, 0xf0, 0x11, 0x00


	//----- nvinfo : EIATTR_SPARSE_MMA_MASK
	.align		4
.L_23:
        /*0058*/ 	.byte	0x03, 0x50
        /*005a*/ 	.short	0x0000


	//----- nvinfo : EIATTR_MAXREG_COUNT
	.align		4
        /*005c*/ 	.byte	0x03, 0x1b
        /*005e*/ 	.short	0x00ff


	//----- nvinfo : EIATTR_MERCURY_ISA_VERSION
	.align		4
        /*0060*/ 	.byte	0x03, 0x5f
        /*0062*/ 	.short	0x0101


	//----- nvinfo : EIATTR_VRC_CTA_INIT_COUNT
	.align		4
        /*0064*/ 	.byte	0x02, 0x4a
	.zero		1
	.zero		1


	//----- nvinfo : EIATTR_EXIT_INSTR_OFFSETS
	.align		4
        /*0068*/ 	.byte	0x04, 0x1c
        /*006a*/ 	.short	(.L_25 - .L_24)


	//   ....[0]....
.L_24:
        /*006c*/ 	.word	0x000000e0


	//   ....[1]....
        /*0070*/ 	.word	0x00002fe0


	//----- nvinfo : EIATTR_CRS_STACK_SIZE
	.align		4
.L_25:
        /*0074*/ 	.byte	0x04, 0x1e
        /*0076*/ 	.short	(.L_27 - .L_26)
.L_26:
        /*0078*/ 	.word	0x00000000


	//----- nvinfo : EIATTR_CBANK_PARAM_SIZE
	.align		4
.L_27:
        /*007c*/ 	.byte	0x03, 0x19
        /*007e*/ 	.short	0x0020


	//----- nvinfo : EIATTR_PARAM_CBANK
	.align		4
        /*0080*/ 	.byte	0x04, 0x0a
        /*0082*/ 	.short	(.L_29 - .L_28)
	.align		4
.L_28:
        /*0084*/ 	.word	index@(.nv.constant0._Z9chebyprodiiPdS_S_)
        /*0088*/ 	.short	0x0380
        /*008a*/ 	.short	0x0020


	//----- nvinfo : EIATTR_SW_WAR
	.align		4
.L_29:
        /*008c*/ 	.byte	0x04, 0x36
        /*008e*/ 	.short	(.L_31 - .L_30)
.L_30:
        /*0090*/ 	.word	0x00000008
.L_31:


//--------------------- .nv.info._Z13chebyprod_impiiPdS_S_ --------------------------
	.section	.nv.info._Z13chebyprod_impiiPdS_S_,"",@"SHT_CUDA_INFO"
	.sectionflags	@""
	.align	4


	//----- nvinfo : EIATTR_CUDA_API_VERSION
	.align		4
        /*0000*/ 	.byte	0x04, 0x37
        /*0002*/ 	.short	(.L_33 - .L_32)
.L_32:
        /*0004*/ 	.word	0x00000082


	//----- nvinfo : EIATTR_KPARAM_INFO
	.align		4
.L_33:
        /*0008*/ 	.byte	0x04, 0x17
        /*000a*/ 	.short	(.L_35 - .L_34)
.L_34:
        /*000c*/ 	.word	0x00000000
        /*0010*/ 	.short	0x0004
        /*0012*/ 	.short	0x0018
        /*0014*/ 	.byte	0x00, 0xf5, 0x21, 0x00


	//----- nvinfo : EIATTR_KPARAM_INFO
	.align		4
.L_35:
        /*0018*/ 	.byte	0x04, 0x17
        /*001a*/ 	.short	(.L_37 - .L_36)
.L_36:
        /*001c*/ 	.word	0x00000000
        /*0020*/ 	.short	0x0003
        /*0022*/ 	.short	0x0010
        /*0024*/ 	.byte	0x00, 0xf5, 0x21, 0x00


	//----- nvinfo : EIATTR_KPARAM_INFO
	.align		4
.L_37:
        /*0028*/ 	.byte	0x04, 0x17
        /*002a*/ 	.short	(.L_39 - .L_38)
.L_38:
        /*002c*/ 	.word	0x00000000
        /*0030*/ 	.short	0x0002
        /*0032*/ 	.short	0x0008
        /*0034*/ 	.byte	0x00, 0xf5, 0x21, 0x00


	//----- nvinfo : EIATTR_KPARAM_INFO
	.align		4
.L_39:
        /*0038*/ 	.byte	0x04, 0x17
        /*003a*/ 	.short	(.L_41 - .L_40)
.L_40:
        /*003c*/ 	.word	0x00000000
        /*0040*/ 	.short	0x0001
        /*0042*/ 	.short	0x0004
        /*0044*/ 	.byte	0x00, 0xf0, 0x11, 0x00


	//----- nvinfo : EIATTR_KPARAM_INFO
	.align		4
.L_41:
        /*0048*/ 	.byte	0x04, 0x17
        /*004a*/ 	.short	(.L_43 - .L_42)
.L_42:
        /*004c*/ 	.word	0x00000000
        /*0050*/ 	.short	0x0000
        /*0052*/ 	.short	0x0000
        /*0054*/ 	.byte	0x00, 0xf0, 0x11, 0x00


	//----- nvinfo : EIATTR_SPARSE_MMA_MASK
	.align		4
.L_43:
        /*0058*/ 	.byte	0x03, 0x50
        /*005a*/ 	.short	0x0000


	//----- nvinfo : EIATTR_MAXREG_COUNT
	.align		4
        /*005c*/ 	.byte	0x03, 0x1b
        /*005e*/ 	.short	0x00ff


	//----- nvinfo : EIATTR_NUM_BARRIERS
	.align		4
        /*0060*/ 	.byte	0x02, 0x4c
        /*0062*/ 	.byte	0x01
	.zero		1


	//----- nvinfo : EIATTR_MERCURY_ISA_VERSION
	.align		4
        /*0064*/ 	.byte	0x03, 0x5f
        /*0066*/ 	.short	0x0101


	//----- nvinfo : EIATTR_VRC_CTA_INIT_COUNT
	.align		4
        /*0068*/ 	.byte	0x02, 0x4a
	.zero		1
	.zero		1


	//----- nvinfo : EIATTR_EXIT_INSTR_OFFSETS
	.align		4
        /*006c*/ 	.byte	0x04, 0x1c
        /*006e*/ 	.short	(.L_45 - .L_44)


	//   ....[0]....
.L_44:
        /*0070*/ 	.word	0x00002400


	//   ....[1]....
        /*0074*/ 	.word	0x00002480


	//----- nvinfo : EIATTR_CRS_STACK_SIZE
	.align		4
.L_45:
        /*0078*/ 	.byte	0x04, 0x1e
        /*007a*/ 	.short	(.L_47 - .L_46)
.L_46:
        /*007c*/ 	.word	0x00000000


	//----- nvinfo : EIATTR_CBANK_PARAM_SIZE
	.align		4
.L_47:
        /*0080*/ 	.byte	0x03, 0x19
        /*0082*/ 	.short	0x0020


	//----- nvinfo : EIATTR_PARAM_CBANK
	.align		4
        /*0084*/ 	.byte	0x04, 0x0a
        /*0086*/ 	.short	(.L_49 - .L_48)
	.align		4
.L_48:
        /*0088*/ 	.word	index@(.nv.constant0._Z13chebyprod_impiiPdS_S_)
        /*008c*/ 	.short	0x0380
        /*008e*/ 	.short	0x0020


	//----- nvinfo : EIATTR_SW_WAR
	.align		4
.L_49:
        /*0090*/ 	.byte	0x04, 0x36
        /*0092*/ 	.short	(.L_51 - .L_50)
.L_50:
        /*0094*/ 	.word	0x00000008
.L_51:


//--------------------- .nv.callgraph             --------------------------
	.section	.nv.callgraph,"",@"SHT_CUDA_CALLGRAPH"
	.align	4
	.sectionentsize	8
	.align		4
        /*0000*/ 	.word	0x00000000
	.align		4
        /*0004*/ 	.word	0xffffffff
	.align		4
        /*0008*/ 	.word	0x00000000
	.align		4
        /*000c*/ 	.word	0xfffffffe
	.align		4
        /*0010*/ 	.word	0x00000000
	.align		4
        /*0014*/ 	.word	0xfffffffd
	.align		4
        /*0018*/ 	.word	0x00000000
	.align		4
        /*001c*/ 	.word	0xfffffffc


//--------------------- .text._Z9chebyprodiiPdS_S_ --------------------------
	.section	.text._Z9chebyprodiiPdS_S_,"ax",@progbits
	.align	128
        .global         _Z9chebyprodiiPdS_S_
        .type           _Z9chebyprodiiPdS_S_,@function
        .size           _Z9chebyprodiiPdS_S_,(.L_x_62 - _Z9chebyprodiiPdS_S_)
        .other          _Z9chebyprodiiPdS_S_,@"STO_CUDA_ENTRY STV_DEFAULT"
_Z9chebyprodiiPdS_S_:
.text._Z9chebyprodiiPdS_S_:
[----:B------:R-:W-:Y:S01]  /*0000*/  LDC R1, c[0x0][0x37c] ;  /* 0x0000df00ff017b82 */ /* 0x000fe20000000800 */
[----:B------:R-:W0:Y:S07]  /*0010*/  S2R R5, SR_TID.Y ;  /* 0x0000000000057919 */ /* 0x000e2e0000002200 */
[----:B------:R-:W1:Y:S01]  /*0020*/  S2UR UR4, SR_CTAID.Y ;  /* 0x00000000000479c3 */ /* 0x000e620000002600 */
[----:B------:R-:W2:Y:S01]  /*0030*/  LDCU.64 UR8, c[0x0][0x380] ;  /* 0x00007000ff0877ac */ /* 0x000ea20008000a00 */
[----:B------:R-:W3:Y:S06]  /*0040*/  S2R R2, SR_TID.X ;  /* 0x0000000000027919 */ /* 0x000eec0000002100 */
[----:B------:R-:W3:Y:S01]  /*0050*/  LDC R3, c[0x0][0x360] ;  /* 0x0000d800ff037b82 */ /* 0x000ee20000000800 */
[----:B------:R-:W1:Y:S07]  /*0060*/  LDCU UR5, c[0x0][0x364] ;  /* 0x00006c80ff0577ac */ /* 0x000e6e0008000800 */
[----:B------:R-:W3:Y:S01]  /*0070*/  S2UR UR6, SR_CTAID.X ;  /* 0x00000000000679c3 */ /* 0x000ee20000002500 */
[----:B-1----:R-:W-:-:S06]  /*0080*/  UIMAD UR4, UR4, UR5, URZ ;  /* 0x00000005040472a4 */ /* 0x002fcc000f8e02ff */
[----:B0-----:R-:W-:-:S04]  /*0090*/  IADD3 R0, PT, PT, R5, UR4, RZ ;  /* 0x0000000405007c10 */ /* 0x001fc8000fffe0ff */
[----:B--2---:R-:W-:Y:S01]  /*00a0*/  ISETP.GE.AND P0, PT, R0, UR9, PT ;  /* 0x0000000900007c0c */ /* 0x004fe2000bf06270 */
[----:B---3--:R-:W-:Y:S02]  /*00b0*/  IMAD R3, R3, UR6, R2 ;  /* 0x0000000603037c24 */ /* 0x008fe4000f8e0202 */
[----:B------:R-:W-:-:S05]  /*00c0*/  IMAD.U32 R2, RZ, RZ, UR8 ;  /* 0x00000008ff027e24 */ /* 0x000fca000f8e00ff */
[----:B------:R-:W-:-:S13]  /*00d0*/  ISETP.GE.OR P0, PT, R3, R2, P0 ;  /* 0x000000020300720c */ /* 0x000fda0000706670 */
[----:B------:R-:W-:Y:S05]  /*00e0*/  @P0 EXIT ;  /* 0x000000000000094d */ /* 0x000fea0003800000 */
[----:B------:R-:W-:Y:S01]  /*00f0*/  ISETP.GE.AND P0, PT, R3, RZ, PT ;  /* 0x000000ff0300720c */ /* 0x000fe20003f06270 */
[----:B------:R-:W0:Y:S01]  /*0100*/  LDCU.64 UR12, c[0x0][0x358] ;  /* 0x00006b00ff0c77ac */ /* 0x000e220008000a00 */
[----:B------:R-:W-:Y:S01]  /*0110*/  BSSY.RECONVERGENT B0, `(.L_x_0) ;  /* 0x0000166000007945 */ /* 0x000fe20003800200 */
[----:B------:R-:W-:-:S10]  /*0120*/  CS2R R12, SRZ ;  /* 0x00000000000c7805 */ /* 0x000fd4000001ff00 */
[----:B------:R-:W-:Y:S05]  /*0130*/  @!P0 BRA `(.L_x_1) ;  /* 0x00000014008c8947 */ /* 0x000fea0003800000 */
[C---:B------:R-:W-:Y:S01]  /*0140*/  IADD3 R4, PT, PT, -R0.reuse, UR9, RZ ;  /* 0x0000000900047c10 */ /* 0x040fe2000fffe1ff */
[----:B------:R-:W-:Y:S01]  /*0150*/  VIADD R46, R0, 0x1 ;  /* 0x00000001002e7836 */ /* 0x000fe20000000000 */
[----:B------:R-:W-:Y:S01]  /*0160*/  LOP3.LUT R6, RZ, UR4, RZ, 0x33, !PT ;  /* 0x00000004ff067c12 */ /* 0x000fe2000f8e33ff */
[----:B------:R-:W-:Y:S01]  /*0170*/  HFMA2 R7, -RZ, RZ, 0, 0 ;  /* 0x00000000ff077431 */ /* 0x000fe200000001ff */
[----:B------:R-:W-:Y:S02]  /*0180*/  IADD3 R2, PT, PT, R4, -0x2, RZ ;  /* 0xfffffffe04027810 */ /* 0x000fe40007ffe0ff */
[----:B------:R-:W-:Y:S02]  /*0190*/  CS2R R12, SRZ ;  /* 0x00000000000c7805 */ /* 0x000fe4000001ff00 */
[----:B------:R-:W-:Y:S02]  /*01a0*/  IADD3 R6, PT, PT, -R5, UR9, R6 ;  /* 0x0000000905067c10 */ /* 0x000fe4000fffe106 */
[----:B------:R-:W-:-:S02]  /*01b0*/  LOP3.LUT R8, R46, 0xf, RZ, 0xc0, !PT ;  /* 0x0000000f2e087812 */ /* 0x000fc400078ec0ff */
[----:B------:R-:W-:Y:S02]  /*01c0*/  LOP3.LUT R9, R46, 0x7, RZ, 0xc0, !PT ;  /* 0x000000072e097812 */ /* 0x000fe400078ec0ff */
[----:B------:R-:W-:Y:S02]  /*01d0*/  ISETP.GE.U32.AND P0, PT, R2, 0x7, PT ;  /* 0x000000070200780c */ /* 0x000fe40003f06070 */
[----:B------:R-:W-:Y:S02]  /*01e0*/  LOP3.LUT R46, R46, 0x3, RZ, 0xc0, !PT ;  /* 0x000000032e2e7812 */ /* 0x000fe400078ec0ff */
[C---:B------:R-:W-:Y:S02]  /*01f0*/  LOP3.LUT R47, R6.reuse, 0x7, RZ, 0xc0, !PT ;  /* 0x00000007062f7812 */ /* 0x040fe400078ec0ff */
[C---:B------:R-:W-:Y:S02]  /*0200*/  LOP3.LUT R48, R6.reuse, 0x3, RZ, 0xc0, !PT ;  /* 0x0000000306307812 */ /* 0x040fe400078ec0ff */
[----:B------:R-:W-:-:S07]  /*0210*/  LOP3.LUT R49, R6, 0xfffffff8, RZ, 0xc0, !PT ;  /* 0xfffffff806317812 */ /* 0x000fce00078ec0ff */
.L_x_21:
[----:B------:R-:W1:Y:S01]  /*0220*/  LDCU UR5, c[0x0][0x380] ;  /* 0x00007000ff0577ac */ /* 0x000e620008000800 */
[----:B------:R-:W-:Y:S01]  /*0230*/  ISETP.GE.U32.AND P1, PT, R0, 0xf, PT ;  /* 0x0000000f0000780c */ /* 0x000fe20003f26070 */
[----:B------:R-:W-:Y:S01]  /*0240*/  IMAD.IADD R51, R3, 0x1, -R7 ;  /* 0x0000000103337824 */ /* 0x000fe200078e0a07 */
[----:B------:R-:W-:Y:S01]  /*0250*/  BSSY.RECONVERGENT B1, `(.L_x_2) ;  /* 0x0000045000017945 */ /* 0x000fe20003800200 */
[----:B------:R-:W-:Y:S01]  /*0260*/  IMAD.MOV.U32 R45, RZ, RZ, RZ ;  /* 0x000000ffff2d7224 */ /* 0x000fe200078e00ff */
[----:B------:R-:W-:Y:S02]  /*0270*/  CS2R R32, SRZ ;  /* 0x0000000000207805 */ /* 0x000fe4000001ff00 */
[----:B-1----:R-:W-:-:S05]  /*0280*/  MOV R2, UR5 ;  /* 0x0000000500027c02 */ /* 0x002fca0008000f00 */
[----:B------:R-:W-:Y:S02]  /*0290*/  IMAD R53, R51, R2, R0 ;  /* 0x0000000233357224 */ /* 0x000fe400078e0200 */
[----:B------:R-:W-:Y:S05]  /*02a0*/  @!P1 BRA `(.L_x_3) ;  /* 0x0000000000fc9947 */ /* 0x000fea0003800000 */
[----:B------:R-:W-:Y:S01]  /*02b0*/  IADD3 R45, PT, PT, R0, 0x1, RZ ;  /* 0x00000001002d7810 */ /* 0x000fe20007ffe0ff */
[----:B------:R-:W-:Y:S01]  /*02c0*/  BSSY.RECONVERGENT B2, `(.L_x_3) ;  /* 0x000003d000027945 */ /* 0x000fe20003800200 */
[----:B------:R-:W-:Y:S01]  /*02d0*/  IMAD.MOV.U32 R44, RZ, RZ, RZ ;  /* 0x000000ffff2c7224 */ /* 0x000fe200078e00ff */
[----:B------:R-:W-:Y:S02]  /*02e0*/  CS2R R32, SRZ ;  /* 0x0000000000207805 */ /* 0x000fe4000001ff00 */
[----:B------:R-:W-:-:S07]  /*02f0*/  LOP3.LUT R45, R45, 0x1ffffff0, RZ, 0xc0, !PT ;  /* 0x1ffffff02d2d7812 */ /* 0x000fce00078ec0ff */
.L_x_4:
[----:B------:R-:W1:Y:S01]  /*0300*/  LDC.64 R14, c[0x0][0x388] ;  /* 0x0000e200ff0e7b82 */ /* 0x000e620000000a00 */
[----:B------:R-:W-:Y:S01]  /*0310*/  IADD3 R19, PT, PT, R53, -R44, RZ ;  /* 0x8000002c35137210 */ /* 0x000fe20007ffe0ff */
[----:B------:R-:W-:-:S06]  /*0320*/  IMAD R17, R7, R2, R44 ;  /* 0x0000000207117224 */ /* 0x000fcc00078e022c */
[----:B------:R-:W2:Y:S01]  /*0330*/  LDC.64 R10, c[0x0][0x390] ;  /* 0x0000e400ff0a7b82 */ /* 0x000ea20000000a00 */
[----:B-1----:R-:W-:-:S05]  /*0340*/  IMAD.WIDE R14, R17, 0x8, R14 ;  /* 0x00000008110e7825 */ /* 0x002fca00078e020e */
[----:B0-----:R-:W3:Y:S01]  /*0350*/  LDG.E.64 R26, desc[UR12][R14.64] ;  /* 0x0000000c0e1a7981 */ /* 0x001ee2000c1e1b00 */
[----:B--2---:R-:W-:-:S03]  /*0360*/  IMAD.WIDE R10, R19, 0x8, R10 ;  /* 0x00000008130a7825 */ /* 0x004fc600078e020a */
[----:B------:R-:W2:Y:S04]  /*0370*/  LDG.E.64 R30, desc[UR12][R14.64+0x8] ;  /* 0x0000080c0e1e7981 */ /* 0x000ea8000c1e1b00 */
[----:B------:R-:W3:Y:S04]  /*0380*/  LDG.E.64 R20, desc[UR12][R10.64] ;  /* 0x0000000c0a147981 */ /* 0x000ee8000c1e1b00 */
[----:B------:R-:W2:Y:S04]  /*0390*/  LDG.E.64 R24, desc[UR12][R10.64+-0x8] ;  /* 0xfffff80c0a187981 */ /* 0x000ea8000c1e1b00 */
[----:B------:R-:W4:Y:S04]  /*03a0*/  LDG.E.64 R40, desc[UR12][R14.64+0x10] ;  /* 0x0000100c0e287981 */ /* 0x000f28000c1e1b00 */
[----:B------:R-:W4:Y:S04]  /*03b0*/  LDG.E.64 R28, desc[UR12][R10.64+-0x10] ;  /* 0xfffff00c0a1c7981 */ /* 0x000f28000c1e1b00 */
[----:B------:R-:W5:Y:S04]  /*03c0*/  LDG.E.64 R38, desc[UR12][R14.64+0x18] ;  /* 0x0000180c0e267981 */ /* 0x000f68000c1e1b00 */
[----:B------:R-:W5:Y:S04]  /*03d0*/  LDG.E.64 R36, desc[UR12][R10.64+-0x18] ;  /* 0xffffe80c0a247981 */ /* 0x000f68000c1e1b00 */
[----:B------:R-:W5:Y:S04]  /*03e0*/  LDG.E.64 R34, desc[UR12][R14.64+0x20] ;  /* 0x0000200c0e227981 */ /* 0x000f68000c1e1b00 */
[----:B------:R-:W5:Y:S04]  /*03f0*/  LDG.E.64 R18, desc[UR12][R10.64+-0x20] ;  /* 0xffffe00c0a127981 */ /* 0x000f68000c1e1b00 */
[----:B------:R-:W5:Y:S04]  /*0400*/  LDG.E.64 R16, desc[UR12][R14.64+0x28] ;  /* 0x0000280c0e107981 */ /* 0x000f68000c1e1b00 */
[----:B------:R-:W5:Y:S04]  /*0410*/  LDG.E.64 R22, desc[UR12][R10.64+-0x28] ;  /* 0xffffd80c0a167981 */ /* 0x000f68000c1e1b00 */
[----:B------:R-:W5:Y:S01]  /*0420*/  LDG.E.64 R42, desc[UR12][R14.64+0x78] ;  /* 0x0000780c0e2a7981 */ /* 0x000f62000c1e1b00 */
[----:B---3--:R-:W-:-:S03]  /*0430*/  DFMA R32, R26, R20, R32 ;  /* 0x000000141a20722b */ /* 0x008fc60000000020 */
[----:B------:R-:W3:Y:S04]  /*0440*/  LDG.E.64 R20, desc[UR12][R14.64+0x30] ;  /* 0x0000300c0e147981 */ /* 0x000ee8000c1e1b00 */
[----:B------:R-:W3:Y:S01]  /*0450*/  LDG.E.64 R26, desc[UR12][R10.64+-0x30] ;  /* 0xffffd00c0a1a7981 */ /* 0x000ee2000c1e1b00 */
[----:B--2---:R-:W-:-:S03]  /*0460*/  DFMA R32, R30, R24, R32 ;  /* 0x000000181e20722b */ /* 0x004fc60000000020 */
[----:B------:R-:W2:Y:S04]  /*0470*/  LDG.E.64 R24, desc[UR12][R14.64+0x38] ;  /* 0x0000380c0e187981 */ /* 0x000ea8000c1e1b00 */
[----:B------:R-:W2:Y:S01]  /*0480*/  LDG.E.64 R30, desc[UR12][R10.64+-0x38] ;  /* 0xffffc80c0a1e7981 */ /* 0x000ea2000c1e1b00 */
[----:B----4-:R-:W-:-:S03]  /*0490*/  DFMA R32, R40, R28, R32 ;  /* 0x0000001c2820722b */ /* 0x010fc60000000020 */
[----:B------:R-:W4:Y:S04]  /*04a0*/  LDG.E.64 R28, desc[UR12][R14.64+0x40] ;  /* 0x0000400c0e1c7981 */ /* 0x000f28000c1e1b00 */
[----:B------:R-:W4:Y:S01]  /*04b0*/  LDG.E.64 R40, desc[UR12][R10.64+-0x40] ;  /* 0xffffc00c0a287981 */ /* 0x000f22000c1e1b00 */
[----:B-----5:R-:W-:-:S03]  /*04c0*/  DFMA R32, R38, R36, R32 ;  /* 0x000000242620722b */ /* 0x020fc60000000020 */
[----:B------:R-:W5:Y:S04]  /*04d0*/  LDG.E.64 R38, desc[UR12][R14.64+0x48] ;  /* 0x0000480c0e267981 */ /* 0x000f68000c1e1b00 */
[----:B------:R-:W5:Y:S01]  /*04e0*/  LDG.E.64 R36, desc[UR12][R10.64+-0x48] ;  /* 0xffffb80c0a247981 */ /* 0x000f62000c1e1b00 */
[----:B------:R-:W-:-:S03]  /*04f0*/  DFMA R18, R34, R18, R32 ;  /* 0x000000122212722b */ /* 0x000fc60000000020 */
[----:B------:R-:W5:Y:S04]  /*0500*/  LDG.E.64 R34, desc[UR12][R14.64+0x50] ;  /* 0x0000500c0e227981 */ /* 0x000f68000c1e1b00 */
[----:B------:R-:W5:Y:S01]  /*0510*/  LDG.E.64 R32, desc[UR12][R10.64+-0x50] ;  /* 0xffffb00c0a207981 */ /* 0x000f62000c1e1b00 */
[----:B------:R-:W-:-:S03]  /*0520*/  DFMA R22, R16, R22, R18 ;  /* 0x000000161016722b */ /* 0x000fc60000000012 */
        /* <DEDUP_REMOVED lines=10> */
[----:B------:R-:W4:Y:S04]  /*05d0*/  LDG.E.64 R30, desc[UR12][R10.64+-0x70] ;  /* 0xffff900c0a1e7981 */ /* 0x000f28000c1e1b00 */
[----:B------:R-:W4:Y:S01]  /*05e0*/  LDG.E.64 R10, desc[UR12][R10.64+-0x78] ;  /* 0xffff880c0a0a7981 */ /* 0x000f22000c1e1b00 */
[----:B-----5:R-:W-:-:S08]  /*05f0*/  DFMA R36, R38, R36, R40 ;  /* 0x000000242624722b */ /* 0x020fd00000000028 */
[----:B------:R-:W-:-:S08]  /*0600*/  DFMA R32, R34, R32, R36 ;  /* 0x000000202220722b */ /* 0x000fd00000000024 */
[----:B------:R-:W-:Y:S01]  /*0610*/  DFMA R16, R16, R18, R32 ;  /* 0x000000121010722b */ /* 0x000fe20000000020 */
[----:B------:R-:W-:-:S05]  /*0620*/  VIADD R44, R44, 0x10 ;  /* 0x000000102c2c7836 */ /* 0x000fca0000000000 */
[----:B------:R-:W-:Y:S02]  /*0630*/  ISETP.NE.AND P1, PT, R44, R45, PT ;  /* 0x0000002d2c00720c */ /* 0x000fe40003f25270 */
[----:B---3--:R-:W-:-:S08]  /*0640*/  DFMA R16, R20, R22, R16 ;  /* 0x000000161410722b */ /* 0x008fd00000000010 */
[----:B--2---:R-:W-:-:S08]  /*0650*/  DFMA R16, R24, R26, R16 ;  /* 0x0000001a1810722b */ /* 0x004fd00000000010 */
[----:B----4-:R-:W-:-:S08]  /*0660*/  DFMA R16, R28, R30, R16 ;  /* 0x0000001e1c10722b */ /* 0x010fd00000000010 */
[----:B------:R-:W-:Y:S01]  /*0670*/  DFMA R32, R42, R10, R16 ;  /* 0x0000000a2a20722b */ /* 0x000fe20000000010 */
[----:B------:R-:W-:Y:S10]  /*0680*/  @P1 BRA `(.L_x_4) ;  /* 0xfffffffc001c1947 */ /* 0x000ff4000383ffff */
[----:B------:R-:W-:Y:S05]  /*0690*/  BSYNC.RECONVERGENT B2 ;  /* 0x0000000000027941 */ /* 0x000fea0003800200 */
.L_x_3:
[----:B0-----:R-:W-:Y:S05]  /*06a0*/  BSYNC.RECONVERGENT B1 ;  /* 0x0000000000017941 */ /* 0x001fea0003800200 */
.L_x_2:
[----:B------:R-:W-:Y:S01]  /*06b0*/  ISETP.NE.AND P1, PT, R8, RZ, PT ;  /* 0x000000ff0800720c */ /* 0x000fe20003f25270 */
[----:B------:R-:W-:-:S12]  /*06c0*/  BSSY.RECONVERGENT B1, `(.L_x_5) ;  /* 0x0000054000017945 */ /* 0x000fd80003800200 */
[----:B------:R-:W-:Y:S05]  /*06d0*/  @!P1 BRA `(.L_x_6) ;  /* 0x0000000400489947 */ /* 0x000fea0003800000 */
[----:B------:R-:W-:Y:S01]  /*06e0*/  IADD3 R10, PT, PT, R8, -0x1, RZ ;  /* 0xffffffff080a7810 */ /* 0x000fe20007ffe0ff */
[----:B------:R-:W-:Y:S01]  /*06f0*/  BSSY.RECONVERGENT B2, `(.L_x_7) ;  /* 0x0000023000027945 */ /* 0x000fe20003800200 */
[----:B------:R-:W-:Y:S02]  /*0700*/  ISETP.NE.AND P2, PT, R9, RZ, PT ;  /* 0x000000ff0900720c */ /* 0x000fe40003f45270 */
[----:B------:R-:W-:-:S13]  /*0710*/  ISETP.GE.U32.AND P1, PT, R10, 0x7, PT ;  /* 0x000000070a00780c */ /* 0x000fda0003f26070 */
[----:B------:R-:W-:Y:S05]  /*0720*/  @!P1 BRA `(.L_x_8) ;  /* 0x00000000007c9947 */ /* 0x000fea0003800000 */
[----:B------:R-:W0:Y:S01]  /*0730*/  LDC.64 R36, c[0x0][0x388] ;  /* 0x0000e200ff247b82 */ /* 0x000e220000000a00 */
[--C-:B------:R-:W-:Y:S02]  /*0740*/  IMAD R11, R7, R2, R45.reuse ;  /* 0x00000002070b7224 */ /* 0x100fe400078e022d */
[----:B------:R-:W-:-:S05]  /*0750*/  IMAD.IADD R15, R53, 0x1, -R45 ;  /* 0x00000001350f7824 */ /* 0x000fca00078e0a2d */
[----:B------:R-:W1:Y:S01]  /*0760*/  LDC.64 R34, c[0x0][0x390] ;  /* 0x0000e400ff227b82 */ /* 0x000e620000000a00 */
[----:B0-----:R-:W-:-:S05]  /*0770*/  IMAD.WIDE R36, R11, 0x8, R36 ;  /* 0x000000080b247825 */ /* 0x001fca00078e0224 */
[----:B------:R-:W2:Y:S01]  /*0780*/  LDG.E.64 R38, desc[UR12][R36.64] ;  /* 0x0000000c24267981 */ /* 0x000ea2000c1e1b00 */
[----:B-1----:R-:W-:-:S03]  /*0790*/  IMAD.WIDE R34, R15, 0x8, R34 ;  /* 0x000000080f227825 */ /* 0x002fc600078e0222 */
[----:B------:R-:W3:Y:S04]  /*07a0*/  LDG.E.64 R30, desc[UR12][R36.64+0x8] ;  /* 0x0000080c241e7981 */ /* 0x000ee8000c1e1b00 */
[----:B------:R-:W2:Y:S04]  /*07b0*/  LDG.E.64 R40, desc[UR12][R34.64] ;  /* 0x0000000c22287981 */ /* 0x000ea8000c1e1b00 */
[----:B------:R-:W3:Y:S04]  /*07c0*/  LDG.E.64 R10, desc[UR12][R34.64+-0x8] ;  /* 0xfffff80c220a7981 */ /* 0x000ee8000c1e1b00 */
        /* <DEDUP_REMOVED lines=9> */
[----:B--2---:R-:W-:-:S03]  /*0860*/  DFMA R40, R38, R40, R32 ;  /* 0x000000282628722b */ /* 0x004fc60000000020 */
[----:B------:R-:W2:Y:S04]  /*0870*/  LDG.E.64 R38, desc[UR12][R36.64+0x30] ;  /* 0x0000300c24267981 */ /* 0x000ea8000c1e1b00 */
[----:B------:R-:W2:Y:S04]  /*0880*/  LDG.E.64 R32, desc[UR12][R34.64+-0x30] ;  /* 0xffffd00c22207981 */ /* 0x000ea8000c1e1b00 */
[----:B------:R-:W2:Y:S01]  /*0890*/  LDG.E.64 R34, desc[UR12][R34.64+-0x38] ;  /* 0xffffc80c22227981 */ /* 0x000ea2000c1e1b00 */
[----:B---3--:R-:W-:-:S08]  /*08a0*/  DFMA R10, R30, R10, R40 ;  /* 0x0000000a1e0a722b */ /* 0x008fd00000000028 */
[----:B----4-:R-:W-:-:S08]  /*08b0*/  DFMA R10, R14, R16, R10 ;  /* 0x000000100e0a722b */ /* 0x010fd0000000000a */
[----:B-----5:R-:W-:-:S08]  /*08c0*/  DFMA R10, R18, R20, R10 ;  /* 0x00000014120a722b */ /* 0x020fd0000000000a */
[----:B------:R-:W-:-:S08]  /*08d0*/  DFMA R10, R22, R24, R10 ;  /* 0x00000018160a722b */ /* 0x000fd0000000000a */
[----:B------:R-:W-:Y:S01]  /*08e0*/  DFMA R10, R26, R28, R10 ;  /* 0x0000001c1a0a722b */ /* 0x000fe2000000000a */
[----:B------:R-:W-:-:S07]  /*08f0*/  IADD3 R45, PT, PT, R45, 0x8, RZ ;  /* 0x000000082d2d7810 */ /* 0x000fce0007ffe0ff */
[----:B--2---:R-:W-:-:S08]  /*0900*/  DFMA R32, R38, R32, R10 ;  /* 0x000000202620722b */ /* 0x004fd0000000000a */
[----:B------:R-:W-:-:S11]  /*0910*/  DFMA R32, R42, R34, R32 ;  /* 0x000000222a20722b */ /* 0x000fd60000000020 */
.L_x_8:
[----:B------:R-:W-:Y:S05]  /*0920*/  BSYNC.RECONVERGENT B2 ;  /* 0x0000000000027941 */ /* 0x000fea0003800200 */
.L_x_7:
[----:B------:R-:W-:Y:S05]  /*0930*/  @!P2 BRA `(.L_x_6) ;  /* 0x0000000000b0a947 */ /* 0x000fea0003800000 */
[----:B------:R-:W-:Y:S01]  /*0940*/  VIADD R10, R9, 0xffffffff ;  /* 0xffffffff090a7836 */ /* 0x000fe20000000000 */
[----:B------:R-:W-:Y:S01]  /*0950*/  BSSY.RECONVERGENT B2, `(.L_x_9) ;  /* 0x0000017000027945 */ /* 0x000fe20003800200 */
[----:B------:R-:W-:-:S03]  /*0960*/  ISETP.NE.AND P2, PT, R46, RZ, PT ;  /* 0x000000ff2e00720c */ /* 0x000fc60003f45270 */
[----:B------:R-:W-:-:S13]  /*0970*/  ISETP.GE.U32.AND P1, PT, R10, 0x3, PT ;  /* 0x000000030a00780c */ /* 0x000fda0003f26070 */
[----:B------:R-:W-:Y:S05]  /*0980*/  @!P1 BRA `(.L_x_10) ;  /* 0x00000000004c9947 */ /* 0x000fea0003800000 */
[----:B------:R-:W0:Y:S01]  /*0990*/  LDC.64 R28, c[0x0][0x388] ;  /* 0x0000e200ff1c7b82 */ /* 0x000e220000000a00 */
[----:B------:R-:W-:Y:S01]  /*09a0*/  IADD3 R17, PT, PT, R53, -R45, RZ ;  /* 0x8000002d35117210 */ /* 0x000fe20007ffe0ff */
[----:B------:R-:W-:-:S06]  /*09b0*/  IMAD R15, R7, R2, R45 ;  /* 0x00000002070f7224 */ /* 0x000fcc00078e022d */
        /* <DEDUP_REMOVED lines=10> */
[----:B------:R-:W5:Y:S01]  /*0a60*/  LDG.E.64 R30, desc[UR12][R10.64+-0x18] ;  /* 0xffffe80c0a1e7981 */ /* 0x000f62000c1e1b00 */
[----:B------:R-:W-:Y:S01]  /*0a70*/  VIADD R45, R45, 0x4 ;  /* 0x000000042d2d7836 */ /* 0x000fe20000000000 */
[----:B--2---:R-:W-:-:S08]  /*0a80*/  DFMA R14, R14, R16, R32 ;  /* 0x000000100e0e722b */ /* 0x004fd00000000020 */
[----:B---3--:R-:W-:-:S08]  /*0a90*/  DFMA R14, R18, R20, R14 ;  /* 0x00000014120e722b */ /* 0x008fd0000000000e */
[----:B----4-:R-:W-:-:S08]  /*0aa0*/  DFMA R14, R22, R24, R14 ;  /* 0x00000018160e722b */ /* 0x010fd0000000000e */
[----:B-----5:R-:W-:-:S11]  /*0ab0*/  DFMA R32, R26, R30, R14 ;  /* 0x0000001e1a20722b */ /* 0x020fd6000000000e */
.L_x_10:
[----:B------:R-:W-:Y:S05]  /*0ac0*/  BSYNC.RECONVERGENT B2 ;  /* 0x0000000000027941 */ /* 0x000fea0003800200 */
.L_x_9:
[----:B------:R-:W-:Y:S05]  /*0ad0*/  @!P2 BRA `(.L_x_6) ;  /* 0x000000000048a947 */ /* 0x000fea0003800000 */
[----:B------:R-:W0:Y:S01]  /*0ae0*/  LDC.64 R20, c[0x0][0x388] ;  /* 0x0000e200ff147b82 */ /* 0x000e220000000a00 */
[----:B------:R-:W-:Y:S01]  /*0af0*/  IMAD R11, R7, R2, R45 ;  /* 0x00000002070b7224 */ /* 0x000fe200078e022d */
[----:B------:R-:W-:-:S06]  /*0b00*/  IADD3 R45, PT, PT, R53, -R45, RZ ;  /* 0x8000002d352d7210 */ /* 0x000fcc0007ffe0ff */
[----:B------:R-:W1:Y:S01]  /*0b10*/  LDC.64 R22, c[0x0][0x390] ;  /* 0x0000e400ff167b82 */ /* 0x000e620000000a00 */
[----:B0-----:R-:W-:-:S05]  /*0b20*/  IMAD.WIDE R20, R11, 0x8, R20 ;  /* 0x000000080b147825 */ /* 0x001fca00078e0214 */
[----:B------:R-:W2:Y:S01]  /*0b30*/  LDG.E.64 R10, desc[UR12][R20.64] ;  /* 0x0000000c140a7981 */ /* 0x000ea2000c1e1b00 */
[----:B-1----:R-:W-:-:S05]  /*0b40*/  IMAD.WIDE R22, R45, 0x8, R22 ;  /* 0x000000082d167825 */ /* 0x002fca00078e0216 */
[----:B------:R-:W2:Y:S01]  /*0b50*/  LDG.E.64 R14, desc[UR12][R22.64] ;  /* 0x0000000c160e7981 */ /* 0x000ea2000c1e1b00 */
[----:B------:R-:W-:Y:S01]  /*0b60*/  ISETP.NE.AND P1, PT, R46, 0x1, PT ;  /* 0x000000012e00780c */ /* 0x000fe20003f25270 */
[----:B--2---:R-:W-:-:S12]  /*0b70*/  DFMA R32, R10, R14, R32 ;  /* 0x0000000e0a20722b */ /* 0x004fd80000000020 */
[----:B------:R-:W-:Y:S05]  /*0b80*/  @!P1 BRA `(.L_x_6) ;  /* 0x00000000001c9947 */ /* 0x000fea0003800000 */
[----:B------:R-:W-:Y:S01]  /*0b90*/  ISETP.NE.AND P1, PT, R46, 0x2, PT ;  /* 0x000000022e00780c */ /* 0x000fe20003f25270 */
[----:B------:R-:W2:Y:S04]  /*0ba0*/  LDG.E.64 R10, desc[UR12][R20.64+0x8] ;  /* 0x0000080c140a7981 */ /* 0x000ea8000c1e1b00 */
[----:B------:R-:W2:Y:S08]  /*0bb0*/  LDG.E.64 R14, desc[UR12][R22.64+-0x8] ;  /* 0xfffff80c160e7981 */ /* 0x000eb0000c1e1b00 */
[----:B------:R-:W3:Y:S04]  /*0bc0*/  @P1 LDG.E.64 R16, desc[UR12][R20.64+0x10] ;  /* 0x0000100c14101981 */ /* 0x000ee8000c1e1b00 */
[----:B------:R-:W3:Y:S01]  /*0bd0*/  @P1 LDG.E.64 R18, desc[UR12][R22.64+-0x10] ;  /* 0xfffff00c16121981 */ /* 0x000ee2000c1e1b00 */
[----:B--2---:R-:W-:-:S08]  /*0be0*/  DFMA R32, R10, R14, R32 ;  /* 0x0000000e0a20722b */ /* 0x004fd00000000020 */
[----:B---3--:R-:W-:-:S11]  /*0bf0*/  @P1 DFMA R32, R16, R18, R32 ;  /* 0x000000121020122b */ /* 0x008fd60000000020 */
.L_x_6:
[----:B------:R-:W-:Y:S05]  /*0c00*/  BSYNC.RECONVERGENT B1 ;  /* 0x0000000000017941 */ /* 0x000fea0003800200 */
.L_x_5:
[----:B------:R-:W-:Y:S01]  /*0c10*/  ISETP.GE.AND P1, PT, R4, 0x2, PT ;  /* 0x000000020400780c */ /* 0x000fe20003f26270 */
[----:B------:R-:W-:-:S12]  /*0c20*/  BSSY.RECONVERGENT B1, `(.L_x_11) ;  /* 0x00000b0000017945 */ /* 0x000fd80003800200 */
[----:B------:R-:W-:Y:S05]  /*0c30*/  @!P1 BRA `(.L_x_12) ;  /* 0x0000000800b89947 */ /* 0x000fea0003800000 */
[----:B------:R-:W-:Y:S01]  /*0c40*/  BSSY.RECONVERGENT B2, `(.L_x_13) ;  /* 0x000004d000027945 */ /* 0x000fe20003800200 */
[----:B------:R-:W-:-:S03]  /*0c50*/  IMAD.MOV.U32 R50, RZ, RZ, 0x1 ;  /* 0x00000001ff327424 */ /* 0x000fc600078e00ff */
[----:B------:R-:W-:Y:S05]  /*0c60*/  @!P0 BRA `(.L_x_14) ;  /* 0x0000000400288947 */ /* 0x000fea0003800000 */
[----:B------:R-:W-:Y:S01]  /*0c70*/  BSSY.RECONVERGENT B3, `(.L_x_15) ;  /* 0x0000048000037945 */ /* 0x000fe20003800200 */
[----:B------:R-:W-:-:S07]  /*0c80*/  MOV R44, 0x1 ;  /* 0x00000001002c7802 */ /* 0x000fce0000000f00 */
.L_x_16:
[----:B------:R-:W0:Y:S01]  /*0c90*/  LDC.64 R14, c[0x0][0x388] ;  /* 0x0000e200ff0e7b82 */ /* 0x000e220000000a00 */
[-CC-:B------:R-:W-:Y:S02]  /*0ca0*/  IMAD R11, R7, R2.reuse, R44.reuse ;  /* 0x00000002070b7224 */ /* 0x180fe400078e022c */
[----:B------:R-:W-:-:S05]  /*0cb0*/  IMAD R27, R51, R2, R44 ;  /* 0x00000002331b7224 */ /* 0x000fca00078e022c */
[----:B------:R-:W1:Y:S01]  /*0cc0*/  LDC.64 R16, c[0x0][0x390] ;  /* 0x0000e400ff107b82 */ /* 0x000e620000000a00 */
[----:B0-----:R-:W-:-:S03]  /*0cd0*/  IMAD.WIDE R14, R11, 0x8, R14 ;  /* 0x000000080b0e7825 */ /* 0x001fc600078e020e */
[----:B------:R-:W-:Y:S02]  /*0ce0*/  LEA R28, P1, R0, R14, 0x3 ;  /* 0x0000000e001c7211 */ /* 0x000fe400078218ff */
[----:B------:R-:W2:Y:S01]  /*0cf0*/  LDG.E.64 R34, desc[UR12][R14.64] ;  /* 0x0000000c0e227981 */ /* 0x000ea2000c1e1b00 */
[----:B-1----:R-:W-:Y:S01]  /*0d00*/  IMAD.WIDE R26, R27, 0x8, R16 ;  /* 0x000000081b1a7825 */ /* 0x002fe200078e0210 */
[----:B------:R-:W-:Y:S02]  /*0d10*/  IADD3 R11, PT, PT, R53, R44, RZ ;  /* 0x0000002c350b7210 */ /* 0x000fe40007ffe0ff */
[----:B------:R-:W3:Y:S01]  /*0d20*/  LDG.E.64 R22, desc[UR12][R14.64+0x10] ;  /* 0x0000100c0e167981 */ /* 0x000ee2000c1e1b00 */
[----:B------:R-:W-:-:S03]  /*0d30*/  IMAD.X R29, RZ, RZ, R15, P1 ;  /* 0x000000ffff1d7224 */ /* 0x000fc600008e060f */
[----:B------:R-:W4:Y:S04]  /*0d40*/  LDG.E.64 R30, desc[UR12][R26.64] ;  /* 0x0000000c1a1e7981 */ /* 0x000f28000c1e1b00 */
[----:B------:R-:W4:Y:S01]  /*0d50*/  LDG.E.64 R20, desc[UR12][R28.64] ;  /* 0x0000000c1c147981 */ /* 0x000f22000c1e1b00 */
[----:B------:R-:W-:-:S03]  /*0d60*/  IMAD.WIDE R16, R11, 0x8, R16 ;  /* 0x000000080b107825 */ /* 0x000fc600078e0210 */
[----:B------:R-:W5:Y:S04]  /*0d70*/  LDG.E.64 R10, desc[UR12][R26.64+0x10] ;  /* 0x0000100c1a0a7981 */ /* 0x000f68000c1e1b00 */
[----:B------:R-:W5:Y:S04]  /*0d80*/  LDG.E.64 R38, desc[UR12][R28.64+0x10] ;  /* 0x0000100c1c267981 */ /* 0x000f68000c1e1b00 */
[----:B------:R-:W2:Y:S04]  /*0d90*/  LDG.E.64 R18, desc[UR12][R16.64] ;  /* 0x0000000c10127981 */ /* 0x000ea8000c1e1b00 */
[----:B------:R-:W3:Y:S04]  /*0da0*/  LDG.E.64 R42, desc[UR12][R26.64+0x8] ;  /* 0x0000080c1a2a7981 */ /* 0x000ee8000c1e1b00 */
[----:B------:R-:W3:Y:S04]  /*0db0*/  LDG.E.64 R40, desc[UR12][R28.64+0x8] ;  /* 0x0000080c1c287981 */ /* 0x000ee8000c1e1b00 */
[----:B------:R-:W3:Y:S04]  /*0dc0*/  LDG.E.64 R24, desc[UR12][R16.64+0x8] ;  /* 0x0000080c10187981 */ /* 0x000ee8000c1e1b00 */
[----:B------:R-:W3:Y:S01]  /*0dd0*/  LDG.E.64 R36, desc[UR12][R14.64+0x8] ;  /* 0x0000080c0e247981 */ /* 0x000ee2000c1e1b00 */
[----:B----4-:R-:W-:-:S03]  /*0de0*/  DMUL R30, R20, R30 ;  /* 0x0000001e141e7228 */ /* 0x010fc60000000000 */
[----:B------:R-:W4:Y:S01]  /*0df0*/  LDG.E.64 R20, desc[UR12][R16.64+0x10] ;  /* 0x0000100c10147981 */ /* 0x000f22000c1e1b00 */
[----:B-----5:R-:W-:-:S03]  /*0e00*/  DMUL R10, R38, R10 ;  /* 0x0000000a260a7228 */ /* 0x020fc60000000000 */
[----:B------:R-:W5:Y:S01]  /*0e10*/  LDG.E.64 R38, desc[UR12][R14.64+0x18] ;  /* 0x0000180c0e267981 */ /* 0x000f62000c1e1b00 */
[----:B--2---:R-:W-:-:S03]  /*0e20*/  DFMA R30, R34, R18, R30 ;  /* 0x00000012221e722b */ /* 0x004fc6000000001e */
[----:B------:R-:W2:Y:S04]  /*0e30*/  LDG.E.64 R18, desc[UR12][R26.64+0x18] ;  /* 0x0000180c1a127981 */ /* 0x000ea8000c1e1b00 */
[----:B------:R-:W2:Y:S01]  /*0e40*/  LDG.E.64 R34, desc[UR12][R28.64+0x18] ;  /* 0x0000180c1c227981 */ /* 0x000ea2000c1e1b00 */
[----:B---3--:R-:W-:-:S03]  /*0e50*/  DMUL R42, R40, R42 ;  /* 0x0000002a282a7228 */ /* 0x008fc60000000000 */
[----:B------:R-:W3:Y:S05]  /*0e60*/  LDG.E.64 R40, desc[UR12][R16.64+0x20] ;  /* 0x0000200c10287981 */ /* 0x000eea000c1e1b00 */
[----:B------:R-:W-:Y:S01]  /*0e70*/  DFMA R42, R36, R24, R42 ;  /* 0x00000018242a722b */ /* 0x000fe2000000002a */
[----:B------:R-:W3:Y:S04]  /*0e80*/  LDG.E.64 R24, desc[UR12][R14.64+0x20] ;  /* 0x0000200c0e187981 */ /* 0x000ee8000c1e1b00 */
[----:B------:R-:W5:Y:S01]  /*0e90*/  LDG.E.64 R36, desc[UR12][R16.64+0x18] ;  /* 0x0000180c10247981 */ /* 0x000f62000c1e1b00 */
[----:B----4-:R-:W-:-:S03]  /*0ea0*/  DFMA R10, R22, R20, R10 ;  /* 0x00000014160a722b */ /* 0x010fc6000000000a */
[----:B------:R-:W4:Y:S04]  /*0eb0*/  LDG.E.64 R20, desc[UR12][R26.64+0x20] ;  /* 0x0000200c1a147981 */ /* 0x000f28000c1e1b00 */
[----:B------:R-:W4:Y:S01]  /*0ec0*/  LDG.E.64 R22, desc[UR12][R28.64+0x20] ;  /* 0x0000200c1c167981 */ /* 0x000f22000c1e1b00 */
[----:B------:R-:W-:-:S03]  /*0ed0*/  DADD R32, R30, R32 ;  /* 0x000000001e207229 */ /* 0x000fc60000000020 */
[----:B------:R-:W3:Y:S01]  /*0ee0*/  LDG.E.64 R30, desc[UR12][R28.64+0x30] ;  /* 0x0000300c1c1e7981 */ /* 0x000ee2000c1e1b00 */
[----:B--2---:R-:W-:-:S04]  /*0ef0*/  DMUL R18, R34, R18 ;  /* 0x0000001222127228 */ /* 0x004fc80000000000 */
[----:B------:R-:W-:Y:S02]  /*0f00*/  DADD R42, R32, R42 ;  /* 0x00000000202a7229 */ /* 0x000fe4000000002a */
[----:B------:R-:W2:Y:S02]  /*0f10*/  LDG.E.64 R32, desc[UR12][R16.64+0x30] ;  /* 0x0000300c10207981 */ /* 0x000ea4000c1e1b00 */
[----:B-----5:R-:W-:Y:S02]  /*0f20*/  DFMA R18, R38, R36, R18 ;  /* 0x000000242612722b */ /* 0x020fe40000000012 */
[----:B------:R-:W5:Y:S04]  /*0f30*/  LDG.E.64 R36, desc[UR12][R16.64+0x28] ;  /* 0x0000280c10247981 */ /* 0x000f68000c1e1b00 */
[----:B------:R-:W5:Y:S04]  /*0f40*/  LDG.E.64 R38, desc[UR12][R14.64+0x28] ;  /* 0x0000280c0e267981 */ /* 0x000f68000c1e1b00 */
[----:B------:R-:W2:Y:S01]  /*0f50*/  LDG.E.64 R16, desc[UR12][R16.64+0x38] ;  /* 0x0000380c10107981 */ /* 0x000ea2000c1e1b00 */
[----:B----4-:R-:W-:-:S03]  /*0f60*/  DMUL R34, R22, R20 ;  /* 0x0000001416227228 */ /* 0x010fc60000000000 */
[----:B------:R-:W4:Y:S04]  /*0f70*/  LDG.E.64 R20, desc[UR12][R26.64+0x28] ;  /* 0x0000280c1a147981 */ /* 0x000f28000c1e1b00 */
[----:B------:R-:W4:Y:S01]  /*0f80*/  LDG.E.64 R22, desc[UR12][R28.64+0x28] ;  /* 0x0000280c1c167981 */ /* 0x000f22000c1e1b00 */
[----:B---3--:R-:W-:-:S03]  /*0f90*/  DFMA R40, R24, R40, R34 ;  /* 0x000000281828722b */ /* 0x008fc60000000022 */
[----:B------:R-:W3:Y:S04]  /*0fa0*/  LDG.E.64 R24, desc[UR12][R26.64+0x30] ;  /* 0x0000300c1a187981 */ /* 0x000ee8000c1e1b00 */
[----:B------:R-:W2:Y:S04]  /*0fb0*/  LDG.E.64 R34, desc[UR12][R14.64+0x30] ;  /* 0x0000300c0e227981 */ /* 0x000ea8000c1e1b00 */
[----:B------:R-:W2:Y:S04]  /*0fc0*/  LDG.E.64 R28, desc[UR12][R28.64+0x38] ;  /* 0x0000380c1c1c7981 */ /* 0x000ea8000c1e1b00 */
[----:B------:R-:W2:Y:S04]  /*0fd0*/  LDG.E.64 R26, desc[UR12][R26.64+0x38] ;  /* 0x0000380c1a1a7981 */ /* 0x000ea8000c1e1b00 */
[----:B------:R-:W2:Y:S01]  /*0fe0*/  LDG.E.64 R14, desc[UR12][R14.64+0x38] ;  /* 0x0000380c0e0e7981 */ /* 0x000ea2000c1e1b00 */
[----:B------:R-:W-:-:S08]  /*0ff0*/  DADD R10, R42, R10 ;  /* 0x000000002a0a7229 */ /* 0x000fd0000000000a */
[----:B------:R-:W-:-:S08]  /*1000*/  DADD R10, R10, R18 ;  /* 0x000000000a0a7229 */ /* 0x000fd00000000012 */
[----:B------:R-:W-:Y:S02]  /*1010*/  DADD R10, R10, R40 ;  /* 0x000000000a0a7229 */ /* 0x000fe40000000028 */
[----:B----4-:R-:W-:Y:S02]  /*1020*/  DMUL R20, R22, R20 ;  /* 0x0000001416147228 */ /* 0x010fe40000000000 */
[----:B---3--:R-:W-:-:S06]  /*1030*/  DMUL R24, R30, R24 ;  /* 0x000000181e187228 */ /* 0x008fcc0000000000 */
[----:B-----5:R-:W-:Y:S02]  /*1040*/  DFMA R20, R38, R36, R20 ;  /* 0x000000242614722b */ /* 0x020fe40000000014 */
[----:B--2---:R-:W-:-:S06]  /*1050*/  DMUL R26, R28, R26 ;  /* 0x0000001a1c1a7228 */ /* 0x004fcc0000000000 */
[----:B------:R-:W-:Y:S02]  /*1060*/  DADD R10, R10, R20 ;  /* 0x000000000a0a7229 */ /* 0x000fe40000000014 */
[----:B------:R-:W-:Y:S02]  /*1070*/  DFMA R24, R34, R32, R24 ;  /* 0x000000202218722b */ /* 0x000fe40000000018 */
[----:B------:R-:W-:Y:S01]  /*1080*/  DFMA R16, R14, R16, R26 ;  /* 0x000000100e10722b */ /* 0x000fe2000000001a */
[----:B------:R-:W-:-:S05]  /*1090*/  VIADD R14, R44, 0x7 ;  /* 0x000000072c0e7836 */ /* 0x000fca0000000000 */
[----:B------:R-:W-:Y:S01]  /*10a0*/  ISETP.NE.AND P1, PT, R14, R49, PT ;  /* 0x000000310e00720c */ /* 0x000fe20003f25270 */
[----:B------:R-:W-:Y:S01]  /*10b0*/  DADD R10, R10, R24 ;  /* 0x000000000a0a7229 */ /* 0x000fe20000000018 */
[----:B------:R-:W-:-:S07]  /*10c0*/  IADD3 R44, PT, PT, R44, 0x8, RZ ;  /* 0x000000082c2c7810 */ /* 0x000fce0007ffe0ff */
[----:B------:R-:W-:-:S04]  /*10d0*/  DADD R32, R10, R16 ;  /* 0x000000000a207229 */ /* 0x000fc80000000010 */
[----:B------:R-:W-:Y:S07]  /*10e0*/  @P1 BRA `(.L_x_16) ;  /* 0xfffffff800e81947 */ /* 0x000fee000383ffff */
[----:B------:R-:W-:Y:S05]  /*10f0*/  BSYNC.RECONVERGENT B3 ;  /* 0x0000000000037941 */ /* 0x000fea0003800200 */
.L_x_15:
[----:B------:R-:W-:-:S07]  /*1100*/  IMAD.MOV.U32 R50, RZ, RZ, R44 ;  /* 0x000000ffff327224 */ /* 0x000fce00078e002c */
.L_x_14:
[----:B------:R-:W-:Y:S05]  /*1110*/  BSYNC.RECONVERGENT B2 ;  /* 0x0000000000027941 */ /* 0x000fea0003800200 */
.L_x_13:
[----:B------:R-:W-:-:S13]  /*1120*/  ISETP.NE.AND P1, PT, R47, RZ, PT ;  /* 0x000000ff2f00720c */ /* 0x000fda0003f25270 */
[----:B------:R-:W-:Y:S05]  /*1130*/  @!P1 BRA `(.L_x_12) ;  /* 0x0000000400789947 */ /* 0x000fea0003800000 */
[----:B------:R-:W-:Y:S01]  /*1140*/  IADD3 R10, PT, PT, R47, -0x1, RZ ;  /* 0xffffffff2f0a7810 */ /* 0x000fe20007ffe0ff */
[----:B------:R-:W-:Y:S01]  /*1150*/  BSSY.RECONVERGENT B2, `(.L_x_17) ;  /* 0x000002b000027945 */ /* 0x000fe20003800200 */
[----:B------:R-:W-:Y:S02]  /*1160*/  ISETP.NE.AND P2, PT, R48, RZ, PT ;  /* 0x000000ff3000720c */ /* 0x000fe40003f45270 */
[----:B------:R-:W-:-:S13]  /*1170*/  ISETP.GE.U32.AND P1, PT, R10, 0x3, PT ;  /* 0x000000030a00780c */ /* 0x000fda0003f26070 */
[----:B------:R-:W-:Y:S05]  /*1180*/  @!P1 BRA `(.L_x_18) ;  /* 0x00000000009c9947 */ /* 0x000fea0003800000 */
        /* <DEDUP_REMOVED lines=15> */
[----:B------:R-:W2:Y:S04]  /*1280*/  LDG.E.64 R38, desc[UR12][R16.64] ;  /* 0x0000000c10267981 */ /* 0x000ea8000c1e1b00 */
[----:B------:R-:W5:Y:S04]  /*1290*/  LDG.E.64 R34, desc[UR12][R22.64+0x8] ;  /* 0x0000080c16227981 */ /* 0x000f68000c1e1b00 */
[----:B------:R-:W3:Y:S04]  /*12a0*/  LDG.E.64 R30, desc[UR12][R16.64+0x8] ;  /* 0x0000080c101e7981 */ /* 0x000ee8000c1e1b00 */
[----:B------:R-:W3:Y:S04]  /*12b0*/  LDG.E.64 R10, desc[UR12][R14.64+0x10] ;  /* 0x0000100c0e0a7981 */ /* 0x000ee8000c1e1b00 */
[----:B------:R-:W3:Y:S04]  /*12c0*/  LDG.E.64 R26, desc[UR12][R22.64+0x10] ;  /* 0x0000100c161a7981 */ /* 0x000ee8000c1e1b00 */
[----:B------:R-:W3:Y:S04]  /*12d0*/  LDG.E.64 R20, desc[UR12][R16.64+0x10] ;  /* 0x0000100c10147981 */ /* 0x000ee8000c1e1b00 */
[----:B------:R-:W3:Y:S04]  /*12e0*/  LDG.E.64 R14, desc[UR12][R14.64+0x18] ;  /* 0x0000180c0e0e7981 */ /* 0x000ee8000c1e1b00 */
[----:B------:R-:W3:Y:S04]  /*12f0*/  LDG.E.64 R22, desc[UR12][R22.64+0x18] ;  /* 0x0000180c16167981 */ /* 0x000ee8000c1e1b00 */
[----:B------:R-:W3:Y:S04]  /*1300*/  LDG.E.64 R16, desc[UR12][R16.64+0x18] ;  /* 0x0000180c10107981 */ /* 0x000ee8000c1e1b00 */
[----:B------:R-:W3:Y:S01]  /*1310*/  LDG.E.64 R44, desc[UR12][R42.64+0x18] ;  /* 0x0000180c2a2c7981 */ /* 0x000ee2000c1e1b00 */
[----:B----4-:R-:W-:-:S03]  /*1320*/  DMUL R40, R18, R40 ;  /* 0x0000002812287228 */ /* 0x010fc60000000000 */
[----:B------:R-:W4:Y:S05]  /*1330*/  LDG.E.64 R18, desc[UR12][R42.64+0x10] ;  /* 0x0000100c2a127981 */ /* 0x000f2a000c1e1b00 */
[----:B--2---:R-:W-:Y:S02]  /*1340*/  DFMA R36, R36, R38, R40 ;  /* 0x000000262424722b */ /* 0x004fe40000000028 */
[----:B-----5:R-:W-:-:S06]  /*1350*/  DMUL R24, R34, R24 ;  /* 0x0000001822187228 */ /* 0x020fcc0000000000 */
[----:B------:R-:W-:Y:S02]  /*1360*/  DADD R36, R32, R36 ;  /* 0x0000000020247229 */ /* 0x000fe40000000024 */
[----:B---3--:R-:W-:Y:S02]  /*1370*/  DFMA R24, R28, R30, R24 ;  /* 0x0000001e1c18722b */ /* 0x008fe40000000018 */
[----:B------:R-:W-:-:S06]  /*1380*/  DMUL R10, R26, R10 ;  /* 0x0000000a1a0a7228 */ /* 0x000fcc0000000000 */
[----:B------:R-:W-:Y:S02]  /*1390*/  DADD R24, R36, R24 ;  /* 0x0000000024187229 */ /* 0x000fe40000000018 */
[----:B------:R-:W-:-:S08]  /*13a0*/  DMUL R14, R22, R14 ;  /* 0x0000000e160e7228 */ /* 0x000fd00000000000 */
[----:B------:R-:W-:Y:S01]  /*13b0*/  DFMA R14, R44, R16, R14 ;  /* 0x000000102c0e722b */ /* 0x000fe2000000000e */
[----:B------:R-:W-:Y:S01]  /*13c0*/  VIADD R50, R50, 0x4 ;  /* 0x0000000432327836 */ /* 0x000fe20000000000 */
[----:B----4-:R-:W-:-:S08]  /*13d0*/  DFMA R10, R18, R20, R10 ;  /* 0x00000014120a722b */ /* 0x010fd0000000000a */
[----:B------:R-:W-:-:S08]  /*13e0*/  DADD R10, R24, R10 ;  /* 0x00000000180a7229 */ /* 0x000fd0000000000a */
[----:B------:R-:W-:-:S11]  /*13f0*/  DADD R32, R10, R14 ;  /* 0x000000000a207229 */ /* 0x000fd6000000000e */
.L_x_18:
[----:B------:R-:W-:Y:S05]  /*1400*/  BSYNC.RECONVERGENT B2 ;  /* 0x0000000000027941 */ /* 0x000fea0003800200 */
.L_x_17:
[----:B------:R-:W-:Y:S05]  /*1410*/  @!P2 BRA `(.L_x_12) ;  /* 0x0000000000c0a947 */ /* 0x000fea0003800000 */
[----:B------:R-:W-:Y:S01]  /*1420*/  ISETP.NE.AND P1, PT, R48, 0x1, PT ;  /* 0x000000013000780c */ /* 0x000fe20003f25270 */
[----:B------:R-:W-:Y:S01]  /*1430*/  BSSY.RECONVERGENT B2, `(.L_x_19) ;  /* 0x000001c000027945 */ /* 0x000fe20003800200 */
[----:B------:R-:W-:-:S11]  /*1440*/  LOP3.LUT P2, RZ, R6, 0x1, RZ, 0xc0, !PT ;  /* 0x0000000106ff7812 */ /* 0x000fd6000784c0ff */
[----:B------:R-:W-:Y:S05]  /*1450*/  @!P1 BRA `(.L_x_20) ;  /* 0x0000000000649947 */ /* 0x000fea0003800000 */
[----:B------:R-:W0:Y:S01]  /*1460*/  LDC.64 R24, c[0x0][0x388] ;  /* 0x0000e200ff187b82 */ /* 0x000e220000000a00 */
[-CC-:B------:R-:W-:Y:S02]  /*1470*/  IMAD R11, R7, R2.reuse, R50.reuse ;  /* 0x00000002070b7224 */ /* 0x180fe400078e0232 */
[----:B------:R-:W-:-:S05]  /*1480*/  IMAD R37, R51, R2, R50 ;  /* 0x0000000233257224 */ /* 0x000fca00078e0232 */
[----:B------:R-:W1:Y:S01]  /*1490*/  LDC.64 R26, c[0x0][0x390] ;  /* 0x0000e400ff1a7b82 */ /* 0x000e620000000a00 */
[----:B0-----:R-:W-:-:S04]  /*14a0*/  IMAD.WIDE R24, R11, 0x8, R24 ;  /* 0x000000080b187825 */ /* 0x001fc800078e0218 */
[----:B------:R-:W-:Y:S01]  /*14b0*/  IMAD.IADD R11, R53, 0x1, R50 ;  /* 0x00000001350b7824 */ /* 0x000fe200078e0232 */
[----:B------:R-:W-:Y:S01]  /*14c0*/  LEA R30, P1, R0, R24, 0x3 ;  /* 0x00000018001e7211 */ /* 0x000fe200078218ff */
[----:B------:R-:W2:Y:S01]  /*14d0*/  LDG.E.64 R16, desc[UR12][R24.64] ;  /* 0x0000000c18107981 */ /* 0x000ea2000c1e1b00 */
[--C-:B-1----:R-:W-:Y:S02]  /*14e0*/  IMAD.WIDE R36, R37, 0x8, R26.reuse ;  /* 0x0000000825247825 */ /* 0x102fe400078e021a */
[----:B------:R-:W-:Y:S01]  /*14f0*/  IADD3.X R31, PT, PT, RZ, R25, RZ, P1, !PT ;  /* 0x00000019ff1f7210 */ /* 0x000fe20000ffe4ff */
[----:B------:R-:W3:Y:S04]  /*1500*/  LDG.E.64 R34, desc[UR12][R24.64+0x8] ;  /* 0x0000080c18227981 */ /* 0x000ee8000c1e1b00 */
[----:B------:R-:W4:Y:S01]  /*1510*/  LDG.E.64 R14, desc[UR12][R36.64] ;  /* 0x0000000c240e7981 */ /* 0x000f22000c1e1b00 */
[----:B------:R-:W-:-:S03]  /*1520*/  IMAD.WIDE R26, R11, 0x8, R26 ;  /* 0x000000080b1a7825 */ /* 0x000fc600078e021a */
[----:B------:R-:W4:Y:S04]  /*1530*/  LDG.E.64 R22, desc[UR12][R30.64] ;  /* 0x0000000c1e167981 */ /* 0x000f28000c1e1b00 */
[----:B------:R-:W5:Y:S04]  /*1540*/  LDG.E.64 R10, desc[UR12][R36.64+0x8] ;  /* 0x0000080c240a7981 */ /* 0x000f68000c1e1b00 */
[----:B------:R-:W2:Y:S04]  /*1550*/  LDG.E.64 R18, desc[UR12][R26.64] ;  /* 0x0000000c1a127981 */ /* 0x000ea8000c1e1b00 */
[----:B------:R-:W5:Y:S04]  /*1560*/  LDG.E.64 R20, desc[UR12][R30.64+0x8] ;  /* 0x0000080c1e147981 */ /* 0x000f68000c1e1b00 */
[----:B------:R-:W3:Y:S01]  /*1570*/  LDG.E.64 R28, desc[UR12][R26.64+0x8] ;  /* 0x0000080c1a1c7981 */ /* 0x000ee2000c1e1b00 */
[----:B------:R-:W-:Y:S01]  /*1580*/  IADD3 R50, PT, PT, R50, 0x2, RZ ;  /* 0x0000000232327810 */ /* 0x000fe20007ffe0ff */
[----:B----4-:R-:W-:-:S08]  /*1590*/  DMUL R14, R22, R14 ;  /* 0x0000000e160e7228 */ /* 0x010fd00000000000 */
[----:B--2---:R-:W-:Y:S02]  /*15a0*/  DFMA R14, R16, R18, R14 ;  /* 0x00000012100e722b */ /* 0x004fe4000000000e */
[----:B-----5:R-:W-:-:S06]  /*15b0*/  DMUL R10, R20, R10 ;  /* 0x0000000a140a7228 */ /* 0x020fcc0000000000 */
[----:B------:R-:W-:Y:S02]  /*15c0*/  DADD R14, R32, R14 ;  /* 0x00000000200e7229 */ /* 0x000fe4000000000e */
[----:B---3--:R-:W-:-:S08]  /*15d0*/  DFMA R10, R34, R28, R10 ;  /* 0x0000001c220a722b */ /* 0x008fd0000000000a */
[----:B------:R-:W-:-:S11]  /*15e0*/  DADD R32, R14, R10 ;  /* 0x000000000e207229 */ /* 0x000fd6000000000a */
.L_x_20:
[----:B------:R-:W-:Y:S05]  /*15f0*/  BSYNC.RECONVERGENT B2 ;  /* 0x0000000000027941 */ /* 0x000fea0003800200 */
.L_x_19:
[----:B------:R-:W-:Y:S05]  /*1600*/  @!P2 BRA `(.L_x_12) ;  /* 0x000000000044a947 */ /* 0x000fea0003800000 */
[----:B------:R-:W0:Y:S01]  /*1610*/  LDC.64 R14, c[0x0][0x388] ;  /* 0x0000e200ff0e7b82 */ /* 0x000e220000000a00 */
[--C-:B------:R-:W-:Y:S01]  /*1620*/  IMAD R17, R7, R2, R50.reuse ;  /* 0x0000000207117224 */ /* 0x100fe200078e0232 */
[----:B------:R-:W-:Y:S01]  /*1630*/  IADD3 R53, PT, PT, R53, R50, RZ ;  /* 0x0000003235357210 */ /* 0x000fe20007ffe0ff */
[----:B------:R-:W-:-:S05]  /*1640*/  IMAD R19, R51, R2, R50 ;  /* 0x0000000233137224 */ /* 0x000fca00078e0232 */
[----:B------:R-:W1:Y:S01]  /*1650*/  LDC.64 R10, c[0x0][0x390] ;  /* 0x0000e400ff0a7b82 */ /* 0x000e620000000a00 */
[----:B0-----:R-:W-:-:S03]  /*1660*/  IMAD.WIDE R14, R17, 0x8, R14 ;  /* 0x00000008110e7825 */ /* 0x001fc600078e020e */
[----:B------:R-:W-:Y:S01]  /*1670*/  LEA R20, P1, R0, R14, 0x3 ;  /* 0x0000000e00147211 */ /* 0x000fe200078218ff */
[----:B-1----:R-:W-:-:S04]  /*1680*/  IMAD.WIDE R18, R19, 0x8, R10 ;  /* 0x0000000813127825 */ /* 0x002fc800078e020a */
[----:B------:R-:W-:Y:S02]  /*1690*/  IMAD.X R21, RZ, RZ, R15, P1 ;  /* 0x000000ffff157224 */ /* 0x000fe400008e060f */
[----:B------:R-:W2:Y:S01]  /*16a0*/  LDG.E.64 R18, desc[UR12][R18.64] ;  /* 0x0000000c12127981 */ /* 0x000ea2000c1e1b00 */
[----:B------:R-:W-:-:S03]  /*16b0*/  IMAD.WIDE R10, R53, 0x8, R10 ;  /* 0x00000008350a7825 */ /* 0x000fc600078e020a */
[----:B------:R-:W2:Y:S04]  /*16c0*/  LDG.E.64 R16, desc[UR12][R20.64] ;  /* 0x0000000c14107981 */ /* 0x000ea8000c1e1b00 */
[----:B------:R-:W3:Y:S04]  /*16d0*/  LDG.E.64 R14, desc[UR12][R14.64] ;  /* 0x0000000c0e0e7981 */ /* 0x000ee8000c1e1b00 */
[----:B------:R-:W3:Y:S01]  /*16e0*/  LDG.E.64 R10, desc[UR12][R10.64] ;  /* 0x0000000c0a0a7981 */ /* 0x000ee2000c1e1b00 */
[----:B--2---:R-:W-:-:S08]  /*16f0*/  DMUL R16, R16, R18 ;  /* 0x0000001210107228 */ /* 0x004fd00000000000 */
[----:B---3--:R-:W-:-:S08]  /*1700*/  DFMA R16, R14, R10, R16 ;  /* 0x0000000a0e10722b */ /* 0x008fd00000000010 */
[----:B------:R-:W-:-:S11]  /*1710*/  DADD R32, R32, R16 ;  /* 0x0000000020207229 */ /* 0x000fd60000000010 */
.L_x_12:
[----:B------:R-:W-:Y:S05]  /*1720*/  BSYNC.RECONVERGENT B1 ;  /* 0x0000000000017941 */ /* 0x000fea0003800200 */
.L_x_11:
[----:B------:R-:W-:Y:S01]  /*1730*/  ISETP.NE.AND P1, PT, R3, R7, PT ;  /* 0x000000070300720c */ /* 0x000fe20003f25270 */
[----:B------:R-:W-:Y:S01]  /*1740*/  DADD R12, R32, R12 ;  /* 0x00000000200c7229 */ /* 0x000fe2000000000c */
[----:B------:R-:W-:-:S11]  /*1750*/  VIADD R7, R7, 0x1 ;  /* 0x0000000107077836 */ /* 0x000fd60000000000 */
[----:B------:R-:W-:Y:S05]  /*1760*/  @P1 BRA `(.L_x_21) ;  /* 0xffffffe800ac1947 */ /* 0x000fea000383ffff */
.L_x_1:
[----:B0-----:R-:W-:Y:S05]  /*1770*/  BSYNC.RECONVERGENT B0 ;  /* 0x0000000000007941 */ /* 0x001fea0003800200 */
.L_x_0:
[----:B------:R-:W-:Y:S01]  /*1780*/  IADD3 R2, PT, PT, -R3, R2, RZ ;  /* 0x0000000203027210 */ /* 0x000fe20007ffe1ff */
[----:B------:R-:W-:Y:S03]  /*1790*/  BSSY.RECONVERGENT B0, `(.L_x_22) ;  /* 0x000017f000007945 */ /* 0x000fe60003800200 */
[----:B------:R-:W-:-:S13]  /*17a0*/  ISETP.GE.AND P0, PT, R2, 0x2, PT ;  /* 0x000000020200780c */ /* 0x000fda0003f06270 */
[----:B------:R-:W-:Y:S05]  /*17b0*/  @!P0 BRA `(.L_x_23) ;  /* 0x0000001400f08947 */ /* 0x000fea0003800000 */
[----:B------:R-:W0:Y:S01]  /*17c0*/  LDCU UR5, c[0x0][0x384] ;  /* 0x00007080ff0577ac */ /* 0x000e220008000800 */
[----:B------:R-:W-:Y:S02]  /*17d0*/  LOP3.LUT R6, RZ, UR4, RZ, 0x33, !PT ;  /* 0x00000004ff067c12 */ /* 0x000fe4000f8e33ff */
[----:B------:R-:W-:-:S04]  /*17e0*/  IADD3 R7, PT, PT, R0, 0x1, RZ ;  /* 0x0000000100077810 */ /* 0x000fc80007ffe0ff */
[----:B------:R-:W-:Y:S02]  /*17f0*/  LOP3.LUT R7, R7, 0x7, RZ, 0xc0, !PT ;  /* 0x0000000707077812 */ /* 0x000fe400078ec0ff */
[----:B0-----:R-:W-:Y:S02]  /*1800*/  IADD3 R4, PT, PT, -R0, UR5, RZ ;  /* 0x0000000500047c10 */ /* 0x001fe4000fffe1ff */
[----:B------:R-:W-:Y:S01]  /*1810*/  IADD3 R5, PT, PT, -R5, UR5, R6 ;  /* 0x0000000505057c10 */ /* 0x000fe2000fffe106 */
[----:B------:R-:W-:Y:S02]  /*1820*/  IMAD.MOV.U32 R6, RZ, RZ, 0x1 ;  /* 0x00000001ff067424 */ /* 0x000fe400078e00ff */
[----:B------:R-:W-:Y:S01]  /*1830*/  VIADD R8, R4, 0xfffffffe ;  /* 0xfffffffe04087836 */ /* 0x000fe20000000000 */
[----:B------:R-:W-:-:S04]  /*1840*/  LOP3.LUT R9, R5, 0xfffffffc, RZ, 0xc0, !PT ;  /* 0xfffffffc05097812 */ /* 0x000fc800078ec0ff */
[----:B------:R-:W-:Y:S02]  /*1850*/  ISETP.GE.U32.AND P1, PT, R8, 0x3, PT ;  /* 0x000000030800780c */ /* 0x000fe40003f26070 */
[----:B------:R-:W-:-:S11]  /*1860*/  LOP3.LUT R8, R5, 0x3, RZ, 0xc0, !PT ;  /* 0x0000000305087812 */ /* 0x000fd600078ec0ff */
.L_x_41:
[----:B------:R-:W0:Y:S01]  /*1870*/  LDCU UR5, c[0x0][0x380] ;  /* 0x00007000ff0577ac */ /* 0x000e220008000800 */
[----:B------:R-:W-:Y:S01]  /*1880*/  ISETP.GE.U32.AND P2, PT, R0, 0x7, PT ;  /* 0x000000070000780c */ /* 0x000fe20003f46070 */
[----:B------:R-:W-:Y:S01]  /*1890*/  BSSY.RECONVERGENT B1, `(.L_x_24) ;  /* 0x0000067000017945 */ /* 0x000fe20003800200 */
[----:B------:R-:W-:Y:S01]  /*18a0*/  IADD3 R45, PT, PT, R3, R6, RZ ;  /* 0x00000006032d7210 */ /* 0x000fe20007ffe0ff */
[----:B------:R-:W-:Y:S01]  /*18b0*/  IMAD.MOV.U32 R52, RZ, RZ, RZ ;  /* 0x000000ffff347224 */ /* 0x000fe200078e00ff */
[----:B------:R-:W-:Y:S02]  /*18c0*/  MOV R48, RZ ;  /* 0x000000ff00307202 */ /* 0x000fe40000000f00 */
[----:B------:R-:W-:Y:S01]  /*18d0*/  CS2R R14, SRZ ;  /* 0x00000000000e7805 */ /* 0x000fe2000001ff00 */
[C---:B0-----:R-:W-:Y:S02]  /*18e0*/  IMAD R11, R6.reuse, UR5, RZ ;  /* 0x00000005060b7c24 */ /* 0x041fe4000f8e02ff */
[----:B------:R-:W-:-:S02]  /*18f0*/  VIADD R6, R6, 0x1 ;  /* 0x0000000106067836 */ /* 0x000fc40000000000 */
[----:B------:R-:W-:Y:S02]  /*1900*/  IMAD R45, R45, UR5, RZ ;  /* 0x000000052d2d7c24 */ /* 0x000fe4000f8e02ff */
[----:B------:R-:W-:Y:S01]  /*1910*/  IMAD.IADD R44, R0, 0x1, R11 ;  /* 0x00000001002c7824 */ /* 0x000fe200078e020b */
[----:B------:R-:W-:Y:S02]  /*1920*/  ISETP.NE.AND P0, PT, R6, R2, PT ;  /* 0x000000020600720c */ /* 0x000fe40003f05270 */
[----:B------:R-:W-:Y:S01]  /*1930*/  IADD3 R10, PT, PT, R0, R45, RZ ;  /* 0x0000002d000a7210 */ /* 0x000fe20007ffe0ff */
[----:B------:R-:W-:Y:S10]  /*1940*/  @!P2 BRA `(.L_x_25) ;  /* 0x00000004006ca947 */ /* 0x000ff40003800000 */
[----:B------:R-:W0:Y:S01]  /*1950*/  LDCU.64 UR8, c[0x0][0x388] ;  /* 0x00007100ff0877ac */ /* 0x000e220008000a00 */
[----:B------:R-:W-:Y:S01]  /*1960*/  IADD3 R46, PT, PT, R0, 0x1, RZ ;  /* 0x00000001002e7810 */ /* 0x000fe20007ffe0ff */
[----:B------:R-:W-:Y:S01]  /*1970*/  BSSY.RECONVERGENT B2, `(.L_x_26) ;  /* 0x0000057000027945 */ /* 0x000fe20003800200 */
[----:B------:R-:W-:Y:S01]  /*1980*/  IMAD.MOV.U32 R48, RZ, RZ, RZ ;  /* 0x000000ffff307224 */ /* 0x000fe200078e00ff */
[----:B------:R-:W1:Y:S01]  /*1990*/  LDCU.64 UR10, c[0x0][0x390] ;  /* 0x00007200ff0a77ac */ /* 0x000e620008000a00 */
[----:B------:R-:W-:Y:S01]  /*19a0*/  LOP3.LUT R50, R46, 0xfffffff8, RZ, 0xc0, !PT ;  /* 0xfffffff82e327812 */ /* 0x000fe200078ec0ff */
[----:B------:R-:W-:Y:S01]  /*19b0*/  IMAD.MOV.U32 R51, RZ, RZ, R44 ;  /* 0x000000ffff337224 */ /* 0x000fe200078e002c */
[----:B------:R-:W-:Y:S01]  /*19c0*/  MOV R53, R10 ;  /* 0x0000000a00357202 */ /* 0x000fe20000000f00 */
[----:B------:R-:W-:Y:S01]  /*19d0*/  IMAD.MOV.U32 R49, RZ, RZ, R11 ;  /* 0x000000ffff317224 */ /* 0x000fe200078e000b */
[----:B------:R-:W-:Y:S02]  /*19e0*/  MOV R47, R45 ;  /* 0x0000002d002f7202 */ /* 0x000fe40000000f00 */
[----:B------:R-:W-:-:S02]  /*19f0*/  CS2R R14, SRZ ;  /* 0x00000000000e7805 */ /* 0x000fc4000001ff00 */
[----:B------:R-:W-:Y:S02]  /*1a00*/  LOP3.LUT R46, R46, 0x1ffffff8, RZ, 0xc0, !PT ;  /* 0x1ffffff82e2e7812 */ /* 0x000fe400078ec0ff */
[----:B------:R-:W-:Y:S01]  /*1a10*/  IADD3 R50, PT, PT, -R50, RZ, RZ ;  /* 0x000000ff32327210 */ /* 0x000fe20007ffe1ff */
[----:B0-----:R-:W-:Y:S02]  /*1a20*/  UIADD3 UR5, UP0, UPT, UR8, 0x20, URZ ;  /* 0x0000002008057890 */ /* 0x001fe4000ff1e0ff */
[----:B-1----:R-:W-:Y:S02]  /*1a30*/  UIADD3 UR7, UP1, UPT, UR10, -0x18, URZ ;  /* 0xffffffe80a077890 */ /* 0x002fe4000ff3e0ff */
[----:B------:R-:W-:Y:S02]  /*1a40*/  UIADD3.X UR6, UPT, UPT, URZ, UR9, URZ, UP0, !UPT ;  /* 0x00000009ff067290 */ /* 0x000fe400087fe4ff */
[----:B------:R-:W-:Y:S01]  /*1a50*/  IMAD.U32 R16, RZ, RZ, UR5 ;  /* 0x00000005ff107e24 */ /* 0x000fe2000f8e00ff */
[----:B------:R-:W-:Y:S01]  /*1a60*/  UIADD3.X UR8, UPT, UPT, UR11, -0x1, URZ, UP1, !UPT ;  /* 0xffffffff0b087890 */ /* 0x000fe20008ffe4ff */
[----:B------:R-:W-:-:S02]  /*1a70*/  MOV R18, UR7 ;  /* 0x0000000700127c02 */ /* 0x000fc40008000f00 */
[----:B------:R-:W-:-:S03]  /*1a80*/  IMAD.U32 R17, RZ, RZ, UR6 ;  /* 0x00000006ff117e24 */ /* 0x000fc6000f8e00ff */
[----:B------:R-:W-:-:S07]  /*1a90*/  MOV R19, UR8 ;  /* 0x0000000800137c02 */ /* 0x000fce0008000f00 */
.L_x_27:
[----:B------:R-:W-:-:S04]  /*1aa0*/  IMAD.WIDE R20, R47, 0x8, R16 ;  /* 0x000000082f147825 */ /* 0x000fc800078e0210 */
[----:B------:R-:W-:Y:S01]  /*1ab0*/  IMAD.WIDE R22, R51, 0x8, R18 ;  /* 0x0000000833167825 */ /* 0x000fe200078e0212 */
[----:B------:R-:W2:Y:S04]  /*1ac0*/  LDG.E.64 R30, desc[UR12][R20.64+-0x20] ;  /* 0xffffe00c141e7981 */ /* 0x000ea8000c1e1b00 */
[----:B------:R-:W2:Y:S01]  /*1ad0*/  LDG.E.64 R28, desc[UR12][R22.64+0x18] ;  /* 0x0000180c161c7981 */ /* 0x000ea2000c1e1b00 */
[----:B------:R-:W-:-:S03]  /*1ae0*/  IMAD.WIDE R24, R49, 0x8, R16 ;  /* 0x0000000831187825 */ /* 0x000fc600078e0210 */
[----:B------:R-:W3:Y:S01]  /*1af0*/  LDG.E.64 R40, desc[UR12][R20.64+-0x18] ;  /* 0xffffe80c14287981 */ /* 0x000ee2000c1e1b00 */
[----:B------:R-:W-:-:S03]  /*1b00*/  IMAD.WIDE R26, R53, 0x8, R18 ;  /* 0x00000008351a7825 */ /* 0x000fc600078e0212 */
[----:B------:R-:W4:Y:S04]  /*1b10*/  LDG.E.64 R36, desc[UR12][R24.64+-0x20] ;  /* 0xffffe00c18247981 */ /* 0x000f28000c1e1b00 */
[----:B------:R-:W4:Y:S04]  /*1b20*/  LDG.E.64 R34, desc[UR12][R26.64+0x18] ;  /* 0x0000180c1a227981 */ /* 0x000f28000c1e1b00 */
[----:B------:R-:W5:Y:S04]  /*1b30*/  LDG.E.64 R38, desc[UR12][R20.64+-0x10] ;  /* 0xfffff00c14267981 */ /* 0x000f68000c1e1b00 */
[----:B------:R-:W5:Y:S04]  /*1b40*/  LDG.E.64 R32, desc[UR12][R22.64+0x8] ;  /* 0x0000080c16207981 */ /* 0x000f68000c1e1b00 */
[----:B------:R-:W3:Y:S01]  /*1b50*/  LDG.E.64 R42, desc[UR12][R26.64+-0x8] ;  /* 0xfffff80c1a2a7981 */ /* 0x000ee2000c1e1b00 */
[----:B--2---:R-:W-:-:S03]  /*1b60*/  DMUL R28, R30, R28 ;  /* 0x0000001c1e1c7228 */ /* 0x004fc60000000000 */
[----:B------:R-:W3:Y:S05]  /*1b70*/  LDG.E.64 R30, desc[UR12][R22.64+0x10] ;  /* 0x0000100c161e7981 */ /* 0x000eea000c1e1b00 */
[----:B----4-:R-:W-:Y:S01]  /*1b80*/  DFMA R28, R36, R34, R28 ;  /* 0x00000022241c722b */ /* 0x010fe2000000001c */
[----:B------:R-:W2:Y:S04]  /*1b90*/  LDG.E.64 R36, desc[UR12][R24.64+-0x10] ;  /* 0xfffff00c18247981 */ /* 0x000ea8000c1e1b00 */
[----:B------:R-:W2:Y:S01]  /*1ba0*/  LDG.E.64 R34, desc[UR12][R26.64+0x8] ;  /* 0x0000080c1a227981 */ /* 0x000ea2000c1e1b00 */
[----:B-----5:R-:W-:-:S03]  /*1bb0*/  DMUL R32, R38, R32 ;  /* 0x0000002026207228 */ /* 0x020fc60000000000 */
[----:B------:R-:W4:Y:S01]  /*1bc0*/  LDG.E.64 R38, desc[UR12][R26.64+0x10] ;  /* 0x0000100c1a267981 */ /* 0x000f22000c1e1b00 */
[----:B---3--:R-:W-:-:S03]  /*1bd0*/  DMUL R30, R40, R30 ;  /* 0x0000001e281e7228 */ /* 0x008fc60000000000 */
[----:B------:R-:W4:Y:S01]  /*1be0*/  LDG.E.64 R40, desc[UR12][R24.64+-0x18] ;  /* 0xffffe80c18287981 */ /* 0x000f22000c1e1b00 */
[----:B--2---:R-:W-:-:S03]  /*1bf0*/  DFMA R32, R36, R34, R32 ;  /* 0x000000222420722b */ /* 0x004fc60000000020 */
[----:B------:R-:W2:Y:S04]  /*1c00*/  LDG.E.64 R36, desc[UR12][R20.64+-0x8] ;  /* 0xfffff80c14247981 */ /* 0x000ea8000c1e1b00 */
[----:B------:R-:W2:Y:S01]  /*1c10*/  LDG.E.64 R34, desc[UR12][R22.64] ;  /* 0x0000000c16227981 */ /* 0x000ea2000c1e1b00 */
[----:B----4-:R-:W-:-:S03]  /*1c20*/  DFMA R30, R40, R38, R30 ;  /* 0x00000026281e722b */ /* 0x010fc6000000001e */
[----:B------:R-:W3:Y:S04]  /*1c30*/  LDG.E.64 R40, desc[UR12][R24.64+-0x8] ;  /* 0xfffff80c18287981 */ /* 0x000ee8000c1e1b00 */
[----:B------:R-:W3:Y:S01]  /*1c40*/  LDG.E.64 R38, desc[UR12][R26.64] ;  /* 0x0000000c1a267981 */ /* 0x000ee2000c1e1b00 */
[----:B--2---:R-:W-:-:S03]  /*1c50*/  DMUL R34, R36, R34 ;  /* 0x0000002224227228 */ /* 0x004fc60000000000 */
[----:B------:R-:W2:Y:S05]  /*1c60*/  LDG.E.64 R36, desc[UR12][R20.64] ;  /* 0x0000000c14247981 */ /* 0x000eaa000c1e1b00 */
[----:B---3--:R-:W-:Y:S01]  /*1c70*/  DFMA R34, R40, R38, R34 ;  /* 0x000000262822722b */ /* 0x008fe20000000022 */
[----:B------:R-:W2:Y:S04]  /*1c80*/  LDG.E.64 R38, desc[UR12][R22.64+-0x8] ;  /* 0xfffff80c16267981 */ /* 0x000ea8000c1e1b00 */
[----:B------:R-:W3:Y:S01]  /*1c90*/  LDG.E.64 R40, desc[UR12][R24.64] ;  /* 0x0000000c18287981 */ /* 0x000ee2000c1e1b00 */
[----:B--2---:R-:W-:-:S03]  /*1ca0*/  DMUL R36, R36, R38 ;  /* 0x0000002624247228 */ /* 0x004fc60000000000 */
[----:B------:R-:W2:Y:S05]  /*1cb0*/  LDG.E.64 R38, desc[UR12][R24.64+0x8] ;  /* 0x0000080c18267981 */ /* 0x000eaa000c1e1b00 */
[----:B---3--:R-:W-:Y:S02]  /*1cc0*/  DFMA R40, R40, R42, R36 ;  /* 0x0000002a2828722b */ /* 0x008fe40000000024 */
[----:B------:R-:W-:Y:S01]  /*1cd0*/  DADD R42, R28, R14 ;  /* 0x000000001c2a7229 */ /* 0x000fe2000000000e */
[----:B------:R-:W2:Y:S04]  /*1ce0*/  LDG.E.64 R36, desc[UR12][R26.64+-0x10] ;  /* 0xfffff00c1a247981 */ /* 0x000ea8000c1e1b00 */
[----:B------:R-:W3:Y:S04]  /*1cf0*/  LDG.E.64 R28, desc[UR12][R20.64+0x8] ;  /* 0x0000080c141c7981 */ /* 0x000ee8000c1e1b00 */
[----:B------:R-:W3:Y:S01]  /*1d00*/  LDG.E.64 R14, desc[UR12][R22.64+-0x10] ;  /* 0xfffff00c160e7981 */ /* 0x000ee2000c1e1b00 */
[----:B------:R-:W-:-:S03]  /*1d10*/  DADD R30, R42, R30 ;  /* 0x000000002a1e7229 */ /* 0x000fc6000000001e */
[----:B------:R-:W4:Y:S05]  /*1d20*/  LDG.E.64 R42, desc[UR12][R26.64+-0x18] ;  /* 0xffffe80c1a2a7981 */ /* 0x000f2a000c1e1b00 */
[----:B------:R-:W-:Y:S02]  /*1d30*/  DADD R32, R30, R32 ;  /* 0x000000001e207229 */ /* 0x000fe40000000020 */
[----:B------:R-:W5:Y:S04]  /*1d40*/  LDG.E.64 R30, desc[UR12][R20.64+0x18] ;  /* 0x0000180c141e7981 */ /* 0x000f68000c1e1b00 */
[----:B------:R-:W4:Y:S01]  /*1d50*/  LDG.E.64 R26, desc[UR12][R26.64+-0x20] ;  /* 0xffffe00c1a1a7981 */ /* 0x000f22000c1e1b00 */
[----:B---3--:R-:W-:-:S03]  /*1d60*/  DMUL R14, R28, R14 ;  /* 0x0000000e1c0e7228 */ /* 0x008fc60000000000 */
[----:B------:R-:W3:Y:S05]  /*1d70*/  LDG.E.64 R28, desc[UR12][R20.64+0x10] ;  /* 0x0000100c141c7981 */ /* 0x000eea000c1e1b00 */
[----:B--2---:R-:W-:Y:S02]  /*1d80*/  DFMA R36, R38, R36, R14 ;  /* 0x000000242624722b */ /* 0x004fe4000000000e */
[----:B------:R-:W3:Y:S04]  /*1d90*/  LDG.E.64 R14, desc[UR12][R22.64+-0x18] ;  /* 0xffffe80c160e7981 */ /* 0x000ee8000c1e1b00 */
[----:B------:R-:W5:Y:S04]  /*1da0*/  LDG.E.64 R38, desc[UR12][R22.64+-0x20] ;  /* 0xffffe00c16267981 */ /* 0x000f68000c1e1b00 */
[----:B------:R-:W4:Y:S04]  /*1db0*/  LDG.E.64 R20, desc[UR12][R24.64+0x10] ;  /* 0x0000100c18147981 */ /* 0x000f28000c1e1b00 */
[----:B------:R-:W2:Y:S01]  /*1dc0*/  LDG.E.64 R24, desc[UR12][R24.64+0x18] ;  /* 0x0000180c18187981 */ /* 0x000ea2000c1e1b00 */
[----:B------:R-:W-:Y:S01]  /*1dd0*/  DADD R32, R32, R34 ;  /* 0x0000000020207229 */ /* 0x000fe20000000022 */
[----:B------:R-:W-:-:S07]  /*1de0*/  VIADD R50, R50, 0x8 ;  /* 0x0000000832327836 */ /* 0x000fce0000000000 */
[----:B------:R-:W-:Y:S01]  /*1df0*/  DADD R32, R32, R40 ;  /* 0x0000000020207229 */ /* 0x000fe20000000028 */
[----:B------:R-:W-:-:S07]  /*1e00*/  ISETP.NE.AND P2, PT, R50, RZ, PT ;  /* 0x000000ff3200720c */ /* 0x000fce0003f45270 */
[----:B------:R-:W-:Y:S01]  /*1e10*/  DADD R32, R32, R36 ;  /* 0x0000000020207229 */ /* 0x000fe20000000024 */
[----:B------:R-:W-:Y:S01]  /*1e20*/  IADD3 R48, PT, PT, R48, -0x8, RZ ;  /* 0xfffffff830307810 */ /* 0x000fe20007ffe0ff */
[----:B------:R-:W-:Y:S01]  /*1e30*/  VIADD R47, R47, 0x8 ;  /* 0x000000082f2f7836 */ /* 0x000fe20000000000 */
[----:B------:R-:W-:Y:S01]  /*1e40*/  IADD3 R51, PT, PT, R51, -0x8, RZ ;  /* 0xfffffff833337810 */ /* 0x000fe20007ffe0ff */
[----:B------:R-:W-:Y:S01]  /*1e50*/  VIADD R49, R49, 0x8 ;  /* 0x0000000831317836 */ /* 0x000fe20000000000 */
[----:B------:R-:W-:Y:S01]  /*1e60*/  IADD3 R53, PT, PT, R53, -0x8, RZ ;  /* 0xfffffff835357810 */ /* 0x000fe20007ffe0ff */
[----:B---3--:R-:W-:Y:S02]  /*1e70*/  DMUL R14, R28, R14 ;  /* 0x0000000e1c0e7228 */ /* 0x008fe40000000000 */
[----:B-----5:R-:W-:-:S06]  /*1e80*/  DMUL R30, R30, R38 ;  /* 0x000000261e1e7228 */ /* 0x020fcc0000000000 */
[----:B----4-:R-:W-:-:S08]  /*1e90*/  DFMA R14, R20, R42, R14 ;  /* 0x0000002a140e722b */ /* 0x010fd0000000000e */
[----:B------:R-:W-:Y:S02]  /*1ea0*/  DADD R14, R32, R14 ;  /* 0x00000000200e7229 */ /* 0x000fe4000000000e */
[----:B--2---:R-:W-:-:S08]  /*1eb0*/  DFMA R30, R24, R26, R30 ;  /* 0x0000001a181e722b */ /* 0x004fd0000000001e */
[----:B------:R-:W-:Y:S01]  /*1ec0*/  DADD R14, R14, R30 ;  /* 0x000000000e0e7229 */ /* 0x000fe2000000001e */
[----:B------:R-:W-:Y:S10]  /*1ed0*/  @P2 BRA `(.L_x_27) ;  /* 0xfffffff800f02947 */ /* 0x000ff4000383ffff */
[----:B------:R-:W-:Y:S05]  /*1ee0*/  BSYNC.RECONVERGENT B2 ;  /* 0x0000000000027941 */ /* 0x000fea0003800200 */
.L_x_26:
[----:B------:R-:W-:-:S07]  /*1ef0*/  IMAD.MOV.U32 R52, RZ, RZ, R46 ;  /* 0x000000ffff347224 */ /* 0x000fce00078e002e */
.L_x_25:
[----:B------:R-:W-:Y:S05]  /*1f00*/  BSYNC.RECONVERGENT B1 ;  /* 0x0000000000017941 */ /* 0x000fea0003800200 */
.L_x_24:
[----:B------:R-:W-:Y:S01]  /*1f10*/  ISETP.NE.AND P2, PT, R7, RZ, PT ;  /* 0x000000ff0700720c */ /* 0x000fe20003f45270 */
[----:B------:R-:W-:-:S12]  /*1f20*/  BSSY.RECONVERGENT B1, `(.L_x_28) ;  /* 0x0000070000017945 */ /* 0x000fd80003800200 */
[----:B------:R-:W-:Y:S05]  /*1f30*/  @!P2 BRA `(.L_x_29) ;  /* 0x0000000400b8a947 */ /* 0x000fea0003800000 */
[----:B------:R-:W-:Y:S01]  /*1f40*/  IADD3 R16, PT, PT, R7, -0x1, RZ ;  /* 0xffffffff07107810 */ /* 0x000fe20007ffe0ff */
[----:B------:R-:W-:Y:S01]  /*1f50*/  VIADD R50, R0, 0x1 ;  /* 0x0000000100327836 */ /* 0x000fe20000000000 */
[----:B------:R-:W-:Y:S02]  /*1f60*/  BSSY.RECONVERGENT B2, `(.L_x_30) ;  /* 0x0000032000027945 */ /* 0x000fe40003800200 */
[----:B------:R-:W-:Y:S02]  /*1f70*/  ISETP.GE.U32.AND P3, PT, R16, 0x3, PT ;  /* 0x000000031000780c */ /* 0x000fe40003f66070 */
[----:B------:R-:W-:-:S11]  /*1f80*/  LOP3.LUT P2, R50, R50, 0x3, RZ, 0xc0, !PT ;  /* 0x0000000332327812 */ /* 0x000fd6000784c0ff */
[----:B------:R-:W-:Y:S05]  /*1f90*/  @!P3 BRA `(.L_x_31) ;  /* 0x0000000000b8b947 */ /* 0x000fea0003800000 */
[----:B------:R-:W0:Y:S01]  /*1fa0*/  LDC.64 R20, c[0x0][0x390] ;  /* 0x0000e400ff147b82 */ /* 0x000e220000000a00 */
[----:B------:R-:W-:Y:S01]  /*1fb0*/  IADD3 R27, PT, PT, R45, R52, RZ ;  /* 0x000000342d1b7210 */ /* 0x000fe20007ffe0ff */
[----:B------:R-:W-:-:S06]  /*1fc0*/  IMAD.IADD R41, R44, 0x1, R48 ;  /* 0x000000012c297824 */ /* 0x000fcc00078e0230 */
[----:B------:R-:W1:Y:S01]  /*1fd0*/  LDC.64 R34, c[0x0][0x388] ;  /* 0x0000e200ff227b82 */ /* 0x000e620000000a00 */
[----:B0-----:R-:W-:-:S06]  /*1fe0*/  IMAD.WIDE R40, R41, 0x8, R20 ;  /* 0x0000000829287825 */ /* 0x001fcc00078e0214 */
[----:B------:R-:W2:Y:S01]  /*1ff0*/  LDG.E.64 R40, desc[UR12][R40.64] ;  /* 0x0000000c28287981 */ /* 0x000ea2000c1e1b00 */
[----:B-1----:R-:W-:-:S05]  /*2000*/  IMAD.WIDE R26, R27, 0x8, R34 ;  /* 0x000000081b1a7825 */ /* 0x002fca00078e0222 */
[----:B------:R-:W2:Y:S01]  /*2010*/  LDG.E.64 R30, desc[UR12][R26.64] ;  /* 0x0000000c1a1e7981 */ /* 0x000ea2000c1e1b00 */
[-C--:B------:R-:W-:Y:S01]  /*2020*/  LOP3.LUT R19, RZ, R52.reuse, RZ, 0x33, !PT ;  /* 0x00000034ff137212 */ /* 0x080fe200078e33ff */
[----:B------:R-:W-:Y:S01]  /*2030*/  IMAD.IADD R43, R10, 0x1, R48 ;  /* 0x000000010a2b7824 */ /* 0x000fe200078e0230 */
[----:B------:R-:W-:Y:S01]  /*2040*/  IADD3 R17, PT, PT, R11, R52, RZ ;  /* 0x000000340b117210 */ /* 0x000fe20007ffe0ff */
[----:B------:R-:W3:Y:S01]  /*2050*/  LDG.E.64 R22, desc[UR12][R26.64+0x10] ;  /* 0x0000100c1a167981 */ /* 0x000ee2000c1e1b00 */
[----:B------:R-:W-:Y:S01]  /*2060*/  IADD3 R29, PT, PT, R44, R19, RZ ;  /* 0x000000132c1d7210 */ /* 0x000fe20007ffe0ff */
[----:B------:R-:W-:-:S04]  /*2070*/  IMAD.WIDE R42, R43, 0x8, R20 ;  /* 0x000000082b2a7825 */ /* 0x000fc800078e0214 */
[----:B------:R-:W-:Y:S02]  /*2080*/  IMAD.WIDE R34, R17, 0x8, R34 ;  /* 0x0000000811227825 */ /* 0x000fe400078e0222 */
[----:B------:R-:W4:Y:S02]  /*2090*/  LDG.E.64 R42, desc[UR12][R42.64] ;  /* 0x0000000c2a2a7981 */ /* 0x000f24000c1e1b00 */
[----:B------:R-:W-:Y:S02]  /*20a0*/  IMAD.WIDE R28, R29, 0x8, R20 ;  /* 0x000000081d1c7825 */ /* 0x000fe400078e0214 */
[----:B------:R-:W4:Y:S02]  /*20b0*/  LDG.E.64 R46, desc[UR12][R34.64] ;  /* 0x0000000c222e7981 */ /* 0x000f24000c1e1b00 */
[----:B------:R-:W-:Y:S02]  /*20c0*/  IMAD.IADD R49, R10, 0x1, R19 ;  /* 0x000000010a317824 */ /* 0x000fe400078e0213 */
[----:B------:R-:W5:Y:S04]  /*20d0*/  LDG.E.64 R18, desc[UR12][R26.64+0x8] ;  /* 0x0000080c1a127981 */ /* 0x000f68000c1e1b00 */
[----:B------:R-:W5:Y:S01]  /*20e0*/  LDG.E.64 R16, desc[UR12][R28.64] ;  /* 0x0000000c1c107981 */ /* 0x000f62000c1e1b00 */
[----:B------:R-:W-:-:S03]  /*20f0*/  IMAD.WIDE R48, R49, 0x8, R20 ;  /* 0x0000000831307825 */ /* 0x000fc600078e0214 */
[----:B------:R-:W3:Y:S04]  /*2100*/  LDG.E.64 R38, desc[UR12][R34.64+0x8] ;  /* 0x0000080c22267981 */ /* 0x000ee8000c1e1b00 */
[----:B------:R-:W3:Y:S04]  /*2110*/  LDG.E.64 R20, desc[UR12][R48.64] ;  /* 0x0000000c30147981 */ /* 0x000ee8000c1e1b00 */
[----:B------:R-:W3:Y:S04]  /*2120*/  LDG.E.64 R24, desc[UR12][R28.64+-0x8] ;  /* 0xfffff80c1c187981 */ /* 0x000ee8000c1e1b00 */
[----:B------:R-:W3:Y:S04]  /*2130*/  LDG.E.64 R26, desc[UR12][R26.64+0x18] ;  /* 0x0000180c1a1a7981 */ /* 0x000ee8000c1e1b00 */
[----:B------:R-:W3:Y:S04]  /*2140*/  LDG.E.64 R32, desc[UR12][R48.64+-0x8] ;  /* 0xfffff80c30207981 */ /* 0x000ee8000c1e1b00 */
[----:B------:R-:W3:Y:S04]  /*2150*/  LDG.E.64 R28, desc[UR12][R28.64+-0x10] ;  /* 0xfffff00c1c1c7981 */ /* 0x000ee8000c1e1b00 */
[----:B------:R0:W3:Y:S01]  /*2160*/  LDG.E.64 R36, desc[UR12][R48.64+-0x10] ;  /* 0xfffff00c30247981 */ /* 0x0000e2000c1e1b00 */
[----:B--2---:R-:W-:-:S03]  /*2170*/  DMUL R40, R30, R40 ;  /* 0x000000281e287228 */ /* 0x004fc60000000000 */
[----:B------:R-:W2:Y:S04]  /*2180*/  LDG.E.64 R30, desc[UR12][R34.64+0x10] ;  /* 0x0000100c221e7981 */ /* 0x000ea8000c1e1b00 */
[----:B------:R-:W2:Y:S01]  /*2190*/  LDG.E.64 R34, desc[UR12][R34.64+0x18] ;  /* 0x0000180c22227981 */ /* 0x000ea2000c1e1b00 */
[----:B----4-:R-:W-:Y:S02]  /*21a0*/  DFMA R40, R46, R42, R40 ;  /* 0x0000002a2e28722b */ /* 0x010fe40000000028 */
[----:B-----5:R-:W-:-:S06]  /*21b0*/  DMUL R16, R18, R16 ;  /* 0x0000001012107228 */ /* 0x020fcc0000000000 */
[----:B------:R-:W-:Y:S02]  /*21c0*/  DADD R40, R14, R40 ;  /* 0x000000000e287229 */ /* 0x000fe40000000028 */
[----:B---3--:R-:W-:Y:S02]  /*21d0*/  DFMA R16, R38, R20, R16 ;  /* 0x000000142610722b */ /* 0x008fe40000000010 */
[----:B------:R-:W-:-:S06]  /*21e0*/  DMUL R22, R22, R24 ;  /* 0x0000001816167228 */ /* 0x000fcc0000000000 */
[----:B------:R-:W-:Y:S02]  /*21f0*/  DADD R16, R40, R16 ;  /* 0x0000000028107229 */ /* 0x000fe40000000010 */
[----:B------:R-:W-:Y:S01]  /*2200*/  DMUL R26, R26, R28 ;  /* 0x0000001c1a1a7228 */ /* 0x000fe20000000000 */
[C---:B------:R-:W-:Y:S02]  /*2210*/  IADD3 R18, PT, PT, R52.reuse, 0x4, RZ ;  /* 0x0000000434127810 */ /* 0x040fe40007ffe0ff */
[----:B0-----:R-:W-:-:S03]  /*2220*/  IADD3 R48, PT, PT, -R52, -0x4, RZ ;  /* 0xfffffffc34307810 */ /* 0x001fc60007ffe1ff */
[----:B------:R-:W-:Y:S01]  /*2230*/  IMAD.MOV.U32 R52, RZ, RZ, R18 ;  /* 0x000000ffff347224 */ /* 0x000fe200078e0012 */
[----:B--2---:R-:W-:-:S08]  /*2240*/  DFMA R22, R30, R32, R22 ;  /* 0x000000201e16722b */ /* 0x004fd00000000016 */
[----:B------:R-:W-:Y:S02]  /*2250*/  DADD R16, R16, R22 ;  /* 0x0000000010107229 */ /* 0x000fe40000000016 */
[----:B------:R-:W-:-:S08]  /*2260*/  DFMA R26, R34, R36, R26 ;  /* 0x00000024221a722b */ /* 0x000fd0000000001a */
[----:B------:R-:W-:-:S11]  /*2270*/  DADD R14, R16, R26 ;  /* 0x00000000100e7229 */ /* 0x000fd6000000001a */
.L_x_31:
[----:B------:R-:W-:Y:S05]  /*2280*/  BSYNC.RECONVERGENT B2 ;  /* 0x0000000000027941 */ /* 0x000fea0003800200 */
.L_x_30:
[----:B------:R-:W-:Y:S05]  /*2290*/  @!P2 BRA `(.L_x_29) ;  /* 0x0000000000e0a947 */ /* 0x000fea0003800000 */
[----:B------:R-:W-:Y:S01]  /*22a0*/  ISETP.NE.AND P2, PT, R50, 0x1, PT ;  /* 0x000000013200780c */ /* 0x000fe20003f45270 */
[----:B------:R-:W-:Y:S01]  /*22b0*/  BSSY.RECONVERGENT B2, `(.L_x_32) ;  /* 0x0000024000027945 */ /* 0x000fe20003800200 */
[----:B------:R-:W-:-:S04]  /*22c0*/  LOP3.LUT R16, R0, 0x1, RZ, 0xc0, !PT ;  /* 0x0000000100107812 */ /* 0x000fc800078ec0ff */
[----:B------:R-:W-:-:S07]  /*22d0*/  ISETP.NE.U32.AND P3, PT, R16, 0x1, PT ;  /* 0x000000011000780c */ /* 0x000fce0003f65070 */
[----:B------:R-:W-:Y:S06]  /*22e0*/  @!P2 BRA `(.L_x_33) ;  /* 0x000000000080a947 */ /* 0x000fec0003800000 */
[----:B------:R-:W0:Y:S01]  /*22f0*/  LDC.64 R20, c[0x0][0x390] ;  /* 0x0000e400ff147b82 */ /* 0x000e220000000a00 */
[----:B------:R-:W-:Y:S01]  /*2300*/  IADD3 R19, PT, PT, R44, R48, RZ ;  /* 0x000000302c137210 */ /* 0x000fe20007ffe0ff */
[----:B------:R-:W-:Y:S01]  /*2310*/  IMAD.IADD R27, R10, 0x1, R48 ;  /* 0x000000010a1b7824 */ /* 0x000fe200078e0230 */
[-C--:B------:R-:W-:Y:S02]  /*2320*/  IADD3 R35, PT, PT, R45, R52.reuse, RZ ;  /* 0x000000342d237210 */ /* 0x080fe40007ffe0ff */
[-C--:B------:R-:W-:Y:S02]  /*2330*/  LOP3.LUT R25, RZ, R52.reuse, RZ, 0x33, !PT ;  /* 0x00000034ff197212 */ /* 0x080fe400078e33ff */
[----:B------:R-:W-:Y:S01]  /*2340*/  IADD3 R23, PT, PT, R11, R52, RZ ;  /* 0x000000340b177210 */ /* 0x000fe20007ffe0ff */
[----:B------:R-:W1:Y:S01]  /*2350*/  LDC.64 R28, c[0x0][0x388] ;  /* 0x0000e200ff1c7b82 */ /* 0x000e620000000a00 */
[----:B------:R-:W-:Y:S01]  /*2360*/  IADD3 R31, PT, PT, R44, R25, RZ ;  /* 0x000000192c1f7210 */ /* 0x000fe20007ffe0ff */
[----:B------:R-:W-:-:S02]  /*2370*/  IMAD.IADD R33, R10, 0x1, R25 ;  /* 0x000000010a217824 */ /* 0x000fc400078e0219 */
[----:B0-----:R-:W-:-:S04]  /*2380*/  IMAD.WIDE R18, R19, 0x8, R20 ;  /* 0x0000000813127825 */ /* 0x001fc800078e0214 */
[----:B-1----:R-:W-:Y:S02]  /*2390*/  IMAD.WIDE R34, R35, 0x8, R28 ;  /* 0x0000000823227825 */ /* 0x002fe400078e021c */
[----:B------:R-:W2:Y:S04]  /*23a0*/  LDG.E.64 R18, desc[UR12][R18.64] ;  /* 0x0000000c12127981 */ /* 0x000ea8000c1e1b00 */
[----:B------:R-:W2:Y:S01]  /*23b0*/  LDG.E.64 R16, desc[UR12][R34.64] ;  /* 0x0000000c22107981 */ /* 0x000ea2000c1e1b00 */
[----:B------:R-:W-:-:S04]  /*23c0*/  IMAD.WIDE R26, R27, 0x8, R20 ;  /* 0x000000081b1a7825 */ /* 0x000fc800078e0214 */
[----:B------:R-:W-:Y:S02]  /*23d0*/  IMAD.WIDE R30, R31, 0x8, R20 ;  /* 0x000000081f1e7825 */ /* 0x000fe400078e0214 */
[----:B------:R-:W3:Y:S02]  /*23e0*/  LDG.E.64 R26, desc[UR12][R26.64] ;  /* 0x0000000c1a1a7981 */ /* 0x000ee4000c1e1b00 */
[----:B------:R-:W-:Y:S02]  /*23f0*/  IMAD.WIDE R28, R23, 0x8, R28 ;  /* 0x00000008171c7825 */ /* 0x000fe400078e021c */
[----:B------:R-:W4:Y:S02]  /*2400*/  LDG.E.64 R22, desc[UR12][R34.64+0x8] ;  /* 0x0000080c22167981 */ /* 0x000f24000c1e1b00 */
[----:B------:R-:W-:Y:S02]  /*2410*/  IMAD.WIDE R32, R33, 0x8, R20 ;  /* 0x0000000821207825 */ /* 0x000fe400078e0214 */
[----:B------:R-:W3:Y:S04]  /*2420*/  LDG.E.64 R24, desc[UR12][R28.64] ;  /* 0x0000000c1c187981 */ /* 0x000ee8000c1e1b00 */
[----:B------:R-:W4:Y:S04]  /*2430*/  LDG.E.64 R30, desc[UR12][R30.64] ;  /* 0x0000000c1e1e7981 */ /* 0x000f28000c1e1b00 */
[----:B------:R-:W5:Y:S04]  /*2440*/  LDG.E.64 R20, desc[UR12][R28.64+0x8] ;  /* 0x0000080c1c147981 */ /* 0x000f68000c1e1b00 */
[----:B------:R-:W5:Y:S01]  /*2450*/  LDG.E.64 R32, desc[UR12][R32.64] ;  /* 0x0000000c20207981 */ /* 0x000f62000c1e1b00 */
[----:B------:R-:W-:Y:S01]  /*2460*/  IADD3 R48, PT, PT, -R52, -0x2, RZ ;  /* 0xfffffffe34307810 */ /* 0x000fe20007ffe1ff */
[----:B--2---:R-:W-:-:S08]  /*2470*/  DMUL R16, R16, R18 ;  /* 0x0000001210107228 */ /* 0x004fd00000000000 */
[----:B---3--:R-:W-:Y:S02]  /*2480*/  DFMA R16, R24, R26, R16 ;  /* 0x0000001a1810722b */ /* 0x008fe40000000010 */
[----:B----4-:R-:W-:-:S06]  /*2490*/  DMUL R22, R22, R30 ;  /* 0x0000001e16167228 */ /* 0x010fcc0000000000 */
[----:B------:R-:W-:Y:S02]  /*24a0*/  DADD R14, R14, R16 ;  /* 0x000000000e0e7229 */ /* 0x000fe40000000010 */
[----:B-----5:R-:W-:Y:S01]  /*24b0*/  DFMA R20, R20, R32, R22 ;  /* 0x000000201414722b */ /* 0x020fe20000000016 */
[----:B------:R-:W-:-:S04]  /*24c0*/  IADD3 R16, PT, PT, R52, 0x2, RZ ;  /* 0x0000000234107810 */ /* 0x000fc80007ffe0ff */
[----:B------:R-:W-:-:S03]  /*24d0*/  MOV R52, R16 ;  /* 0x0000001000347202 */ /* 0x000fc60000000f00 */
[----:B------:R-:W-:-:S11]  /*24e0*/  DADD R14, R14, R20 ;  /* 0x000000000e0e7229 */ /* 0x000fd60000000014 */
.L_x_33:
[----:B------:R-:W-:Y:S05]  /*24f0*/  BSYNC.RECONVERGENT B2 ;  /* 0x0000000000027941 */ /* 0x000fea0003800200 */
.L_x_32:
[----:B------:R-:W-:Y:S05]  /*2500*/  @!P3 BRA `(.L_x_29) ;  /* 0x000000000044b947 */ /* 0x000fea0003800000 */
[----:B------:R-:W0:Y:S01]  /*2510*/  LDC.64 R18, c[0x0][0x390] ;  /* 0x0000e400ff127b82 */ /* 0x000e220000000a00 */
[----:B------:R-:W-:Y:S01]  /*2520*/  IADD3 R21, PT, PT, R45, R52, RZ ;  /* 0x000000342d157210 */ /* 0x000fe20007ffe0ff */
[----:B------:R-:W-:Y:S01]  /*2530*/  IMAD.IADD R23, R44, 0x1, R48 ;  /* 0x000000012c177824 */ /* 0x000fe200078e0230 */
[----:B------:R-:W-:Y:S01]  /*2540*/  IADD3 R27, PT, PT, R10, R48, RZ ;  /* 0x000000300a1b7210 */ /* 0x000fe20007ffe0ff */
[----:B------:R-:W-:-:S04]  /*2550*/  IMAD.IADD R25, R11, 0x1, R52 ;  /* 0x000000010b197824 */ /* 0x000fc800078e0234 */
[----:B------:R-:W1:Y:S01]  /*2560*/  LDC.64 R16, c[0x0][0x388] ;  /* 0x0000e200ff107b82 */ /* 0x000e620000000a00 */
[----:B0-----:R-:W-:-:S04]  /*2570*/  IMAD.WIDE R22, R23, 0x8, R18 ;  /* 0x0000000817167825 */ /* 0x001fc800078e0212 */
[----:B-1----:R-:W-:Y:S02]  /*2580*/  IMAD.WIDE R20, R21, 0x8, R16 ;  /* 0x0000000815147825 */ /* 0x002fe400078e0210 */
[----:B------:R-:W2:Y:S02]  /*2590*/  LDG.E.64 R22, desc[UR12][R22.64] ;  /* 0x0000000c16167981 */ /* 0x000ea4000c1e1b00 */
[----:B------:R-:W-:Y:S02]  /*25a0*/  IMAD.WIDE R18, R27, 0x8, R18 ;  /* 0x000000081b127825 */ /* 0x000fe400078e0212 */
[----:B------:R-:W2:Y:S02]  /*25b0*/  LDG.E.64 R20, desc[UR12][R20.64] ;  /* 0x0000000c14147981 */ /* 0x000ea4000c1e1b00 */
[----:B------:R-:W-:Y:S02]  /*25c0*/  IMAD.WIDE R16, R25, 0x8, R16 ;  /* 0x0000000819107825 */ /* 0x000fe400078e0210 */
[----:B------:R-:W3:Y:S04]  /*25d0*/  LDG.E.64 R18, desc[UR12][R18.64] ;  /* 0x0000000c12127981 */ /* 0x000ee8000c1e1b00 */
[----:B------:R-:W3:Y:S01]  /*25e0*/  LDG.E.64 R16, desc[UR12][R16.64] ;  /* 0x0000000c10107981 */ /* 0x000ee2000c1e1b00 */
[----:B--2---:R-:W-:-:S08]  /*25f0*/  DMUL R24, R20, R22 ;  /* 0x0000001614187228 */ /* 0x004fd00000000000 */
[----:B---3--:R-:W-:-:S08]  /*2600*/  DFMA R24, R16, R18, R24 ;  /* 0x000000121018722b */ /* 0x008fd00000000018 */
[----:B------:R-:W-:-:S11]  /*2610*/  DADD R14, R14, R24 ;  /* 0x000000000e0e7229 */ /* 0x000fd60000000018 */
.L_x_29:
[----:B------:R-:W-:Y:S05]  /*2620*/  BSYNC.RECONVERGENT B1 ;  /* 0x0000000000017941 */ /* 0x000fea0003800200 */
.L_x_28:
[----:B------:R-:W-:Y:S01]  /*2630*/  ISETP.GE.AND P2, PT, R4, 0x2, PT ;  /* 0x000000020400780c */ /* 0x000fe20003f46270 */
[----:B------:R-:W-:-:S12]  /*2640*/  BSSY.RECONVERGENT B1, `(.L_x_34) ;  /* 0x0000091000017945 */ /* 0x000fd80003800200 */
[----:B------:R-:W-:Y:S05]  /*2650*/  @!P2 BRA `(.L_x_35) ;  /* 0x00000008003ca947 */ /* 0x000fea0003800000 */
[----:B------:R-:W-:Y:S01]  /*2660*/  BSSY.RECONVERGENT B2, `(.L_x_36) ;  /* 0x0000047000027945 */ /* 0x000fe20003800200 */
[----:B------:R-:W-:-:S03]  /*2670*/  MOV R44, 0x1 ;  /* 0x00000001002c7802 */ /* 0x000fc60000000f00 */
[----:B------:R-:W-:Y:S05]  /*2680*/  @!P1 BRA `(.L_x_37) ;  /* 0x0000000400109947 */ /* 0x000fea0003800000 */
[----:B------:R-:W-:Y:S01]  /*2690*/  HFMA2 R44, -RZ, RZ, 0, 5.9604644775390625e-08 ;  /* 0x00000001ff2c7431 */ /* 0x000fe200000001ff */
[----:B------:R-:W-:Y:S06]  /*26a0*/  BSSY.RECONVERGENT B3, `(.L_x_37) ;  /* 0x0000042000037945 */ /* 0x000fec0003800200 */
.L_x_38:
[----:B------:R-:W0:Y:S01]  /*26b0*/  LDC.64 R40, c[0x0][0x388] ;  /* 0x0000e200ff287b82 */ /* 0x000e220000000a00 */
[-C--:B------:R-:W-:Y:S01]  /*26c0*/  IADD3 R17, PT, PT, R45, R44.reuse, RZ ;  /* 0x0000002c2d117210 */ /* 0x080fe20007ffe0ff */
[----:B------:R-:W-:Y:S01]  /*26d0*/  IMAD.IADD R51, R10, 0x1, R44 ;  /* 0x000000010a337824 */ /* 0x000fe200078e022c */
[----:B------:R-:W-:-:S05]  /*26e0*/  IADD3 R33, PT, PT, R11, R44, RZ ;  /* 0x0000002c0b217210 */ /* 0x000fca0007ffe0ff */
[----:B------:R-:W1:Y:S01]  /*26f0*/  LDC.64 R26, c[0x0][0x390] ;  /* 0x0000e400ff1a7b82 */ /* 0x000e620000000a00 */
[----:B0-----:R-:W-:-:S05]  /*2700*/  IMAD.WIDE R48, R51, 0x8, R40 ;  /* 0x0000000833307825 */ /* 0x001fca00078e0228 */
[----:B------:R-:W2:Y:S01]  /*2710*/  LDG.E.64 R46, desc[UR12][R48.64] ;  /* 0x0000000c302e7981 */ /* 0x000ea2000c1e1b00 */
[----:B-1----:R-:W-:-:S05]  /*2720*/  IMAD.WIDE R42, R17, 0x8, R26 ;  /* 0x00000008112a7825 */ /* 0x002fca00078e021a */
[----:B------:R-:W2:Y:S01]  /*2730*/  LDG.E.64 R34, desc[UR12][R42.64] ;  /* 0x0000000c2a227981 */ /* 0x000ea2000c1e1b00 */
[----:B------:R-:W-:-:S03]  /*2740*/  IMAD.WIDE R52, R33, 0x8, R40 ;  /* 0x0000000821347825 */ /* 0x000fc600078e0228 */
[----:B------:R-:W3:Y:S01]  /*2750*/  LDG.E.64 R24, desc[UR12][R42.64+0x8] ;  /* 0x0000080c2a187981 */ /* 0x000ee2000c1e1b00 */
[----:B------:R-:W-:-:S03]  /*2760*/  IMAD.WIDE R50, R51, 0x8, R26 ;  /* 0x0000000833327825 */ /* 0x000fc600078e021a */
[----:B------:R-:W4:Y:S04]  /*2770*/  LDG.E.64 R30, desc[UR12][R52.64] ;  /* 0x0000000c341e7981 */ /* 0x000f28000c1e1b00 */
[----:B------:R-:W4:Y:S01]  /*2780*/  LDG.E.64 R28, desc[UR12][R50.64] ;  /* 0x0000000c321c7981 */ /* 0x000f22000c1e1b00 */
[----:B------:R-:W-:Y:S02]  /*2790*/  IMAD.IADD R19, R0, 0x1, R33 ;  /* 0x0000000100137824 */ /* 0x000fe400078e0221 */
[----:B------:R-:W-:Y:S01]  /*27a0*/  IMAD.WIDE R40, R17, 0x8, R40 ;  /* 0x0000000811287825 */ /* 0x000fe200078e0228 */
[----:B------:R-:W5:Y:S03]  /*27b0*/  LDG.E.64 R38, desc[UR12][R42.64+0x10] ;  /* 0x0000100c2a267981 */ /* 0x000f66000c1e1b00 */
[----:B------:R-:W-:Y:S01]  /*27c0*/  IMAD.WIDE R16, R19, 0x8, R26 ;  /* 0x0000000813107825 */ /* 0x000fe200078e021a */
[----:B------:R-:W5:Y:S04]  /*27d0*/  LDG.E.64 R22, desc[UR12][R40.64] ;  /* 0x0000000c28167981 */ /* 0x000f68000c1e1b00 */
[----:B------:R-:W3:Y:S04]  /*27e0*/  LDG.E.64 R18, desc[UR12][R48.64+0x8] ;  /* 0x0000080c30127981 */ /* 0x000ee8000c1e1b00 */
[----:B------:R-:W5:Y:S01]  /*27f0*/  LDG.E.64 R20, desc[UR12][R16.64] ;  /* 0x0000000c10147981 */ /* 0x000f62000c1e1b00 */
[----:B--2---:R-:W-:-:S03]  /*2800*/  DMUL R34, R46, R34 ;  /* 0x000000222e227228 */ /* 0x004fc60000000000 */
[----:B------:R-:W2:Y:S05]  /*2810*/  LDG.E.64 R42, desc[UR12][R42.64+0x18] ;  /* 0x0000180c2a2a7981 */ /* 0x000eaa000c1e1b00 */
[----:B----4-:R-:W-:Y:S01]  /*2820*/  DFMA R34, R30, R28, R34 ;  /* 0x0000001c1e22722b */ /* 0x010fe20000000022 */
[----:B------:R-:W4:Y:S04]  /*2830*/  LDG.E.64 R30, desc[UR12][R52.64+0x8] ;  /* 0x0000080c341e7981 */ /* 0x000f28000c1e1b00 */
[----:B------:R-:W4:Y:S01]  /*2840*/  LDG.E.64 R28, desc[UR12][R50.64+0x8] ;  /* 0x0000080c321c7981 */ /* 0x000f22000c1e1b00 */
[----:B------:R-:W-:-:S03]  /*2850*/  IMAD.WIDE R26, R33, 0x8, R26 ;  /* 0x00000008211a7825 */ /* 0x000fc600078e021a */
[----:B------:R-:W2:Y:S01]  /*2860*/  LDG.E.64 R32, desc[UR12][R50.64+0x10] ;  /* 0x0000100c32207981 */ /* 0x000ea2000c1e1b00 */
[----:B---3--:R-:W-:-:S03]  /*2870*/  DMUL R24, R18, R24 ;  /* 0x0000001812187228 */ /* 0x008fc60000000000 */
[----:B------:R-:W3:Y:S01]  /*2880*/  LDG.E.64 R36, desc[UR12][R26.64] ;  /* 0x0000000c1a247981 */ /* 0x000ee2000c1e1b00 */
[----:B-----5:R-:W-:-:S03]  /*2890*/  DFMA R20, R22, R20, R34 ;  /* 0x000000141614722b */ /* 0x020fc60000000022 */
[----:B------:R-:W5:Y:S04]  /*28a0*/  LDG.E.64 R22, desc[UR12][R48.64+0x10] ;  /* 0x0000100c30167981 */ /* 0x000f68000c1e1b00 */
[----:B------:R-:W2:Y:S04]  /*28b0*/  LDG.E.64 R34, desc[UR12][R16.64+0x8] ;  /* 0x0000080c10227981 */ /* 0x000ea8000c1e1b00 */
[----:B------:R-:W2:Y:S01]  /*28c0*/  LDG.E.64 R48, desc[UR12][R48.64+0x18] ;  /* 0x0000180c30307981 */ /* 0x000ea2000c1e1b00 */
[----:B----4-:R-:W-:-:S03]  /*28d0*/  DFMA R24, R30, R28, R24 ;  /* 0x0000001c1e18722b */ /* 0x010fc60000000018 */
[----:B------:R-:W2:Y:S04]  /*28e0*/  LDG.E.64 R28, desc[UR12][R52.64+0x10] ;  /* 0x0000100c341c7981 */ /* 0x000ea8000c1e1b00 */
[----:B------:R-:W4:Y:S01]  /*28f0*/  LDG.E.64 R30, desc[UR12][R40.64+0x8] ;  /* 0x0000080c281e7981 */ /* 0x000f22000c1e1b00 */
[----:B-----5:R-:W-:-:S03]  /*2900*/  DMUL R38, R22, R38 ;  /* 0x0000002616267228 */ /* 0x020fc60000000000 */
[----:B------:R-:W5:Y:S01]  /*2910*/  LDG.E.64 R52, desc[UR12][R52.64+0x18] ;  /* 0x0000180c34347981 */ /* 0x000f62000c1e1b00 */
[----:B---3--:R-:W-:-:S03]  /*2920*/  DFMA R20, R46, R36, R20 ;  /* 0x000000242e14722b */ /* 0x008fc60000000014 */
[----:B------:R-:W3:Y:S04]  /*2930*/  LDG.E.64 R36, desc[UR12][R26.64+0x8] ;  /* 0x0000080c1a247981 */ /* 0x000ee8000c1e1b00 */
[----:B------:R-:W5:Y:S01]  /*2940*/  LDG.E.64 R46, desc[UR12][R16.64+0x18] ;  /* 0x0000180c102e7981 */ /* 0x000f62000c1e1b00 */
[----:B--2---:R-:W-:-:S03]  /*2950*/  DFMA R28, R28, R32, R38 ;  /* 0x000000201c1c722b */ /* 0x004fc60000000026 */
[----:B------:R-:W2:Y:S01]  /*2960*/  LDG.E.64 R32, desc[UR12][R16.64+0x10] ;  /* 0x0000100c10207981 */ /* 0x000ea2000c1e1b00 */
[----:B----4-:R-:W-:-:S03]  /*2970*/  DFMA R24, R30, R34, R24 ;  /* 0x000000221e18722b */ /* 0x010fc60000000018 */
[----:B------:R-:W5:Y:S04]  /*2980*/  LDG.E.64 R30, desc[UR12][R50.64+0x18] ;  /* 0x0000180c321e7981 */ /* 0x000f68000c1e1b00 */
[----:B------:R-:W2:Y:S04]  /*2990*/  LDG.E.64 R34, desc[UR12][R40.64+0x10] ;  /* 0x0000100c28227981 */ /* 0x000ea8000c1e1b00 */
[----:B------:R-:W4:Y:S04]  /*29a0*/  LDG.E.64 R38, desc[UR12][R40.64+0x18] ;  /* 0x0000180c28267981 */ /* 0x000f28000c1e1b00 */
[----:B------:R-:W4:Y:S04]  /*29b0*/  LDG.E.64 R50, desc[UR12][R26.64+0x10] ;  /* 0x0000100c1a327981 */ /* 0x000f28000c1e1b00 */
[----:B------:R-:W4:Y:S01]  /*29c0*/  LDG.E.64 R26, desc[UR12][R26.64+0x18] ;  /* 0x0000180c1a1a7981 */ /* 0x000f22000c1e1b00 */
[----:B------:R-:W-:-:S02]  /*29d0*/  DMUL R42, R48, R42 ;  /* 0x0000002a302a7228 */ /* 0x000fc40000000000 */
[----:B------:R-:W-:Y:S02]  /*29e0*/  DADD R20, R20, R14 ;  /* 0x0000000014147229 */ /* 0x000fe4000000000e */
[----:B---3--:R-:W-:Y:S01]  /*29f0*/  DFMA R24, R18, R36, R24 ;  /* 0x000000241218722b */ /* 0x008fe20000000018 */
[----:B------:R-:W-:-:S04]  /*2a00*/  IADD3 R14, PT, PT, R44, 0x3, RZ ;  /* 0x000000032c0e7810 */ /* 0x000fc80007ffe0ff */
[----:B------:R-:W-:-:S03]  /*2a10*/  ISETP.NE.AND P2, PT, R14, R9, PT ;  /* 0x000000090e00720c */ /* 0x000fc60003f45270 */
[----:B------:R-:W-:Y:S01]  /*2a20*/  DADD R20, R20, R24 ;  /* 0x0000000014147229 */ /* 0x000fe20000000018 */
[----:B------:R-:W-:Y:S01]  /*2a30*/  IADD3 R44, PT, PT, R44, 0x4, RZ ;  /* 0x000000042c2c7810 */ /* 0x000fe20007ffe0ff */
[----:B-----5:R-:W-:Y:S02]  /*2a40*/  DFMA R30, R52, R30, R42 ;  /* 0x0000001e341e722b */ /* 0x020fe4000000002a */
[----:B--2---:R-:W-:-:S06]  /*2a50*/  DFMA R28, R34, R32, R28 ;  /* 0x00000020221c722b */ /* 0x004fcc000000001c */
[----:B----4-:R-:W-:Y:S02]  /*2a60*/  DFMA R30, R38, R46, R30 ;  /* 0x0000002e261e722b */ /* 0x010fe4000000001e */
[----:B------:R-:W-:-:S08]  /*2a70*/  DFMA R28, R22, R50, R28 ;  /* 0x00000032161c722b */ /* 0x000fd0000000001c */
[----:B------:R-:W-:Y:S02]  /*2a80*/  DADD R20, R20, R28 ;  /* 0x0000000014147229 */ /* 0x000fe4000000001c */
[----:B------:R-:W-:-:S08]  /*2a90*/  DFMA R30, R48, R26, R30 ;  /* 0x0000001a301e722b */ /* 0x000fd0000000001e */
[----:B------:R-:W-:Y:S01]  /*2aa0*/  DADD R14, R20, R30 ;  /* 0x00000000140e7229 */ /* 0x000fe2000000001e */
[----:B------:R-:W-:Y:S10]  /*2ab0*/  @P2 BRA `(.L_x_38) ;  /* 0xfffffff800fc2947 */ /* 0x000ff4000383ffff */
[----:B------:R-:W-:Y:S05]  /*2ac0*/  BSYNC.RECONVERGENT B3 ;  /* 0x0000000000037941 */ /* 0x000fea0003800200 */
.L_x_37:
[----:B------:R-:W-:Y:S05]  /*2ad0*/  BSYNC.RECONVERGENT B2 ;  /* 0x0000000000027941 */ /* 0x000fea0003800200 */
.L_x_36:
[----:B------:R-:W-:-:S13]  /*2ae0*/  ISETP.NE.AND P2, PT, R8, RZ, PT ;  /* 0x000000ff0800720c */ /* 0x000fda0003f45270 */
[----:B------:R-:W-:Y:S05]  /*2af0*/  @!P2 BRA `(.L_x_35) ;  /* 0x000000040014a947 */ /* 0x000fea0003800000 */
[----:B------:R-:W-:Y:S01]  /*2b00*/  ISETP.NE.AND P2, PT, R8, 0x1, PT ;  /* 0x000000010800780c */ /* 0x000fe20003f45270 */
[----:B------:R-:W-:Y:S01]  /*2b10*/  BSSY.RECONVERGENT B2, `(.L_x_39) ;  /* 0x0000029000027945 */ /* 0x000fe20003800200 */
[----:B------:R-:W-:-:S11]  /*2b20*/  LOP3.LUT P3, RZ, R5, 0x1, RZ, 0xc0, !PT ;  /* 0x0000000105ff7812 */ /* 0x000fd6000786c0ff */
[----:B------:R-:W-:Y:S05]  /*2b30*/  @!P2 BRA `(.L_x_40) ;  /* 0x000000000098a947 */ /* 0x000fea0003800000 */
[----:B------:R-:W0:Y:S01]  /*2b40*/  LDC.64 R50, c[0x0][0x388] ;  /* 0x0000e200ff327b82 */ /* 0x000e220000000a00 */
[-C--:B------:R-:W-:Y:S01]  /*2b50*/  IADD3 R23, PT, PT, R45, R44.reuse, RZ ;  /* 0x0000002c2d177210 */ /* 0x080fe20007ffe0ff */
[----:B------:R-:W-:Y:S01]  /*2b60*/  IMAD.IADD R53, R10, 0x1, R44 ;  /* 0x000000010a357824 */ /* 0x000fe200078e022c */
[----:B------:R-:W-:-:S05]  /*2b70*/  IADD3 R29, PT, PT, R11, R44, RZ ;  /* 0x0000002c0b1d7210 */ /* 0x000fca0007ffe0ff */
[----:B------:R-:W1:Y:S01]  /*2b80*/  LDC.64 R46, c[0x0][0x390] ;  /* 0x0000e400ff2e7b82 */ /* 0x000e620000000a00 */
[----:B------:R-:W-:Y:S02]  /*2b90*/  IMAD.IADD R49, R0, 0x1, R29 ;  /* 0x0000000100317824 */ /* 0x000fe400078e021d */
[----:B0-----:R-:W-:-:S05]  /*2ba0*/  IMAD.WIDE R30, R53, 0x8, R50 ;  /* 0x00000008351e7825 */ /* 0x001fca00078e0232 */
[----:B------:R-:W2:Y:S01]  /*2bb0*/  LDG.E.64 R18, desc[UR12][R30.64] ;  /* 0x0000000c1e127981 */ /* 0x000ea2000c1e1b00 */
[----:B-1----:R-:W-:-:S03]  /*2bc0*/  IMAD.WIDE R32, R23, 0x8, R46 ;  /* 0x0000000817207825 */ /* 0x002fc600078e022e */
[----:B------:R-:W3:Y:S04]  /*2bd0*/  LDG.E.64 R16, desc[UR12][R30.64+0x8] ;  /* 0x0000080c1e107981 */ /* 0x000ee8000c1e1b00 */
[----:B------:R-:W2:Y:S01]  /*2be0*/  LDG.E.64 R36, desc[UR12][R32.64] ;  /* 0x0000000c20247981 */ /* 0x000ea2000c1e1b00 */
[----:B------:R-:W-:-:S03]  /*2bf0*/  IMAD.WIDE R20, R29, 0x8, R50 ;  /* 0x000000081d147825 */ /* 0x000fc600078e0232 */
[----:B------:R-:W3:Y:S01]  /*2c00*/  LDG.E.64 R38, desc[UR12][R32.64+0x8] ;  /* 0x0000080c20267981 */ /* 0x000ee2000c1e1b00 */
[----:B------:R-:W-:-:S03]  /*2c10*/  IMAD.WIDE R52, R53, 0x8, R46 ;  /* 0x0000000835347825 */ /* 0x000fc600078e022e */
[----:B------:R-:W4:Y:S01]  /*2c20*/  LDG.E.64 R42, desc[UR12][R20.64] ;  /* 0x0000000c142a7981 */ /* 0x000f22000c1e1b00 */
[----:B------:R-:W-:-:S03]  /*2c30*/  IMAD.WIDE R50, R23, 0x8, R50 ;  /* 0x0000000817327825 */ /* 0x000fc600078e0232 */
[----:B------:R-:W4:Y:S01]  /*2c40*/  LDG.E.64 R40, desc[UR12][R52.64] ;  /* 0x0000000c34287981 */ /* 0x000f22000c1e1b00 */
[----:B------:R-:W-:-:S03]  /*2c50*/  IMAD.WIDE R48, R49, 0x8, R46 ;  /* 0x0000000831307825 */ /* 0x000fc600078e022e */
[----:B------:R-:W5:Y:S01]  /*2c60*/  LDG.E.64 R22, desc[UR12][R50.64] ;  /* 0x0000000c32167981 */ /* 0x000f62000c1e1b00 */
[----:B------:R-:W-:-:S03]  /*2c70*/  IMAD.WIDE R46, R29, 0x8, R46 ;  /* 0x000000081d2e7825 */ /* 0x000fc600078e022e */
[----:B------:R-:W5:Y:S04]  /*2c80*/  LDG.E.64 R20, desc[UR12][R20.64+0x8] ;  /* 0x0000080c14147981 */ /* 0x000f68000c1e1b00 */
[----:B------:R-:W5:Y:S04]  /*2c90*/  LDG.E.64 R24, desc[UR12][R52.64+0x8] ;  /* 0x0000080c34187981 */ /* 0x000f68000c1e1b00 */
[----:B------:R-:W5:Y:S04]  /*2ca0*/  LDG.E.64 R26, desc[UR12][R48.64] ;  /* 0x0000000c301a7981 */ /* 0x000f68000c1e1b00 */
[----:B------:R-:W5:Y:S04]  /*2cb0*/  LDG.E.64 R28, desc[UR12][R50.64+0x8] ;  /* 0x0000080c321c7981 */ /* 0x000f68000c1e1b00 */
[----:B------:R-:W5:Y:S04]  /*2cc0*/  LDG.E.64 R30, desc[UR12][R48.64+0x8] ;  /* 0x0000080c301e7981 */ /* 0x000f68000c1e1b00 */
[----:B------:R-:W5:Y:S04]  /*2cd0*/  LDG.E.64 R32, desc[UR12][R46.64] ;  /* 0x0000000c2e207981 */ /* 0x000f68000c1e1b00 */
[----:B------:R-:W5:Y:S01]  /*2ce0*/  LDG.E.64 R34, desc[UR12][R46.64+0x8] ;  /* 0x0000080c2e227981 */ /* 0x000f62000c1e1b00 */
[----:B------:R-:W-:Y:S01]  /*2cf0*/  IADD3 R44, PT, PT, R44, 0x2, RZ ;  /* 0x000000022c2c7810 */ /* 0x000fe20007ffe0ff */
[----:B--2---:R-:W-:-:S02]  /*2d00*/  DMUL R36, R18, R36 ;  /* 0x0000002412247228 */ /* 0x004fc40000000000 */
[----:B---3--:R-:W-:-:S06]  /*2d10*/  DMUL R38, R16, R38 ;  /* 0x0000002610267228 */ /* 0x008fcc0000000000 */
[----:B----4-:R-:W-:Y:S02]  /*2d20*/  DFMA R36, R42, R40, R36 ;  /* 0x000000282a24722b */ /* 0x010fe40000000024 */
[----:B-----5:R-:W-:-:S06]  /*2d30*/  DFMA R20, R20, R24, R38 ;  /* 0x000000181414722b */ /* 0x020fcc0000000026 */
[----:B------:R-:W-:Y:S02]  /*2d40*/  DFMA R22, R22, R26, R36 ;  /* 0x0000001a1616722b */ /* 0x000fe40000000024 */
[----:B------:R-:W-:-:S06]  /*2d50*/  DFMA R20, R28, R30, R20 ;  /* 0x0000001e1c14722b */ /* 0x000fcc0000000014 */
[----:B------:R-:W-:Y:S02]  /*2d60*/  DFMA R22, R18, R32, R22 ;  /* 0x000000201216722b */ /* 0x000fe40000000016 */
[----:B------:R-:W-:-:S06]  /*2d70*/  DFMA R20, R16, R34, R20 ;  /* 0x000000221014722b */ /* 0x000fcc0000000014 */
[----:B------:R-:W-:-:S08]  /*2d80*/  DADD R14, R14, R22 ;  /* 0x000000000e0e7229 */ /* 0x000fd00000000016 */
[----:B------:R-:W-:-:S11]  /*2d90*/  DADD R14, R14, R20 ;  /* 0x000000000e0e7229 */ /* 0x000fd60000000014 */
.L_x_40:
[----:B------:R-:W-:Y:S05]  /*2da0*/  BSYNC.RECONVERGENT B2 ;  /* 0x0000000000027941 */ /* 0x000fea0003800200 */
.L_x_39:
[----:B------:R-:W-:Y:S05]  /*2db0*/  @!P3 BRA `(.L_x_35) ;  /* 0x000000000064b947 */ /* 0x000fea0003800000 */
[----:B------:R-:W0:Y:S01]  /*2dc0*/  LDC.64 R16, c[0x0][0x390] ;  /* 0x0000e400ff107b82 */ /* 0x000e220000000a00 */
[-C--:B------:R-:W-:Y:S01]  /*2dd0*/  IADD3 R25, PT, PT, R10, R44.reuse, RZ ;  /* 0x0000002c0a197210 */ /* 0x080fe20007ffe0ff */
[----:B------:R-:W-:Y:S01]  /*2de0*/  IMAD.IADD R45, R45, 0x1, R44 ;  /* 0x000000012d2d7824 */ /* 0x000fe200078e022c */
[----:B------:R-:W-:-:S05]  /*2df0*/  IADD3 R31, PT, PT, R11, R44, RZ ;  /* 0x0000002c0b1f7210 */ /* 0x000fca0007ffe0ff */
[----:B------:R-:W1:Y:S01]  /*2e00*/  LDC.64 R18, c[0x0][0x388] ;  /* 0x0000e200ff127b82 */ /* 0x000e620000000a00 */
[----:B------:R-:W-:Y:S01]  /*2e10*/  IADD3 R29, PT, PT, R0, R31, RZ ;  /* 0x0000001f001d7210 */ /* 0x000fe20007ffe0ff */
[----:B0-----:R-:W-:-:S06]  /*2e20*/  IMAD.WIDE R20, R45, 0x8, R16 ;  /* 0x000000082d147825 */ /* 0x001fcc00078e0210 */
[----:B------:R-:W2:Y:S01]  /*2e30*/  LDG.E.64 R20, desc[UR12][R20.64] ;  /* 0x0000000c14147981 */ /* 0x000ea2000c1e1b00 */
[----:B-1----:R-:W-:-:S05]  /*2e40*/  IMAD.WIDE R26, R25, 0x8, R18 ;  /* 0x00000008191a7825 */ /* 0x002fca00078e0212 */
[----:B------:R-:W2:Y:S01]  /*2e50*/  LDG.E.64 R10, desc[UR12][R26.64] ;  /* 0x0000000c1a0a7981 */ /* 0x000ea2000c1e1b00 */
[----:B------:R-:W-:-:S04]  /*2e60*/  IMAD.WIDE R22, R31, 0x8, R18 ;  /* 0x000000081f167825 */ /* 0x000fc800078e0212 */
[----:B------:R-:W-:Y:S02]  /*2e70*/  IMAD.WIDE R24, R25, 0x8, R16 ;  /* 0x0000000819187825 */ /* 0x000fe400078e0210 */
[----:B------:R-:W3:Y:S02]  /*2e80*/  LDG.E.64 R22, desc[UR12][R22.64] ;  /* 0x0000000c16167981 */ /* 0x000ee4000c1e1b00 */
[----:B------:R-:W-:Y:S02]  /*2e90*/  IMAD.WIDE R18, R45, 0x8, R18 ;  /* 0x000000082d127825 */ /* 0x000fe400078e0212 */
[----:B------:R-:W3:Y:S02]  /*2ea0*/  LDG.E.64 R24, desc[UR12][R24.64] ;  /* 0x0000000c18187981 */ /* 0x000ee4000c1e1b00 */
[--C-:B------:R-:W-:Y:S02]  /*2eb0*/  IMAD.WIDE R28, R29, 0x8, R16.reuse ;  /* 0x000000081d1c7825 */ /* 0x100fe400078e0210 */
[----:B------:R-:W4:Y:S02]  /*2ec0*/  LDG.E.64 R18, desc[UR12][R18.64] ;  /* 0x0000000c12127981 */ /* 0x000f24000c1e1b00 */
[----:B------:R-:W-:-:S02]  /*2ed0*/  IMAD.WIDE R16, R31, 0x8, R16 ;  /* 0x000000081f107825 */ /* 0x000fc400078e0210 */
[----:B------:R-:W4:Y:S04]  /*2ee0*/  LDG.E.64 R28, desc[UR12][R28.64] ;  /* 0x0000000c1c1c7981 */ /* 0x000f28000c1e1b00 */
[----:B------:R-:W5:Y:S01]  /*2ef0*/  LDG.E.64 R16, desc[UR12][R16.64] ;  /* 0x0000000c10107981 */ /* 0x000f62000c1e1b00 */
[----:B--2---:R-:W-:-:S08]  /*2f00*/  DMUL R20, R10, R20 ;  /* 0x000000140a147228 */ /* 0x004fd00000000000 */
[----:B---3--:R-:W-:-:S08]  /*2f10*/  DFMA R20, R22, R24, R20 ;  /* 0x000000181614722b */ /* 0x008fd00000000014 */
[----:B----4-:R-:W-:-:S08]  /*2f20*/  DFMA R20, R18, R28, R20 ;  /* 0x0000001c1214722b */ /* 0x010fd00000000014 */
[----:B-----5:R-:W-:-:S08]  /*2f30*/  DFMA R20, R10, R16, R20 ;  /* 0x000000100a14722b */ /* 0x020fd00000000014 */
[----:B------:R-:W-:-:S11]  /*2f40*/  DADD R14, R14, R20 ;  /* 0x000000000e0e7229 */ /* 0x000fd60000000014 */
.L_x_35:
[----:B------:R-:W-:Y:S05]  /*2f50*/  BSYNC.RECONVERGENT B1 ;  /* 0x0000000000017941 */ /* 0x000fea0003800200 */
.L_x_34:
[----:B------:R-:W-:Y:S01]  /*2f60*/  DADD R12, R14, R12 ;  /* 0x000000000e0c7229 */ /* 0x000fe2000000000c */
[----:B------:R-:W-:Y:S10]  /*2f70*/  @P0 BRA `(.L_x_41) ;  /* 0xffffffe8003c0947 */ /* 0x000ff4000383ffff */
.L_x_23:
[----:B------:R-:W-:Y:S05]  /*2f80*/  BSYNC.RECONVERGENT B0 ;  /* 0x0000000000007941 */ /* 0x000fea0003800200 */
.L_x_22:
[----:B------:R-:W0:Y:S01]  /*2f90*/  LDC.64 R4, c[0x0][0x398] ;  /* 0x0000e600ff047b82 */ /* 0x000e220000000a00 */
[----:B------:R-:W-:Y:S01]  /*2fa0*/  IMAD R3, R3, 0x64, R0 ;  /* 0x0000006403037824 */ /* 0x000fe200078e0200 */
[----:B------:R-:W-:-:S03]  /*2fb0*/  DMUL R12, R12, 0.25 ;  /* 0x3fd000000c0c7828 */ /* 0x000fc60000000000 */
[----:B0-----:R-:W-:-:S05]  /*2fc0*/  IMAD.WIDE R2, R3, 0x8, R4 ;  /* 0x0000000803027825 */ /* 0x001fca00078e0204 */
[----:B------:R-:W-:Y:S01]  /*2fd0*/  STG.E.64 desc[UR12][R2.64], R12 ;  /* 0x0000000c02007986 */ /* 0x000fe2000c101b0c */
[----:B------:R-:W-:Y:S05]  /*2fe0*/  EXIT ;  /* 0x000000000000794d */ /* 0x000fea0003800000 */
.L_x_42:
[----:B------:R-:W-:-:S00]  /*2ff0*/  BRA `(.L_x_42) ;  /* 0xfffffffc00fc7947 */ /* 0x000fc0000383ffff */
[----:B------:R-:W-:-:S00]  /*3000*/  NOP ;  /* 0x0000000000007918 */ /* 0x000fc00000000000 */
[----:B------:R-:W-:-:S00]  /*3010*/  NOP ;  /* 0x0000000000007918 */ /* 0x000fc00000000000 */
[----:B------:R-:W-:-:S00]  /*3020*/  NOP ;  /* 0x0000000000007918 */ /* 0x000fc00000000000 */
[----:B------:R-:W-:-:S00]  /*3030*/  NOP ;  /* 0x0000000000007918 */ /* 0x000fc00000000000 */
[----:B------:R-:W-:-:S00]  /*3040*/  NOP ;  /* 0x0000000000007918 */ /* 0x000fc00000000000 */
[----:B------:R-:W-:-:S00]  /*3050*/  NOP ;  /* 0x0000000000007918 */ /* 0x000fc00000000000 */
[----:B------:R-:W-:-:S00]  /*3060*/  NOP ;  /* 0x0000000000007918 */ /* 0x000fc00000000000 */
[----:B------:R-:W-:-:S00]  /*3070*/  NOP ;  /* 0x0000000000007918 */ /* 0x000fc00000000000 */
.L_x_62:


//--------------------- .text._Z13chebyprod_impiiPdS_S_ --------------------------
	.section	.text._Z13chebyprod_impiiPdS_S_,"ax",@progbits
	.align	128
        .global         _Z13chebyprod_impiiPdS_S_
        .type           _Z13chebyprod_impiiPdS_S_,@function
        .size           _Z13chebyprod_impiiPdS_S_,(.L_x_63 - _Z13chebyprod_impiiPdS_S_)
        .other          _Z13chebyprod_impiiPdS_S_,@"STO_CUDA_ENTRY STV_DEFAULT"
_Z13chebyprod_impiiPdS_S_:
.text._Z13chebyprod_impiiPdS_S_:
[----:B------:R-:W-:Y:S08]  /*0000*/  LDC R1, c[0x0][0x37c] ;  /* 0x0000df00ff017b82 */ /* 0x000ff00000000800 */
[----:B------:R-:W0:Y:S01]  /*0010*/  S2UR UR10, SR_CTAID.X ;  /* 0x00000000000a79c3 */ /* 0x000e220000002500 */
[----:B------:R-:W0:Y:S01]  /*0020*/  LDCU.64 UR6, c[0x0][0x380] ;  /* 0x00007000ff0677ac */ /* 0x000e220008000a00 */
[----:B------:R-:W1:Y:S01]  /*0030*/  S2R R0, SR_CTAID.Y ;  /* 0x0000000000007919 */ /* 0x000e620000002600 */
[----:B------:R-:W-:Y:S01]  /*0040*/  CS2R R12, SRZ ;  /* 0x00000000000c7805 */ /* 0x000fe2000001ff00 */
[----:B------:R-:W2:Y:S01]  /*0050*/  LDCU.64 UR8, c[0x0][0x358] ;  /* 0x00006b00ff0877ac */ /* 0x000ea20008000a00 */
[----:B------:R-:W3:Y:S01]  /*0060*/  S2R R5, SR_TID.X ;  /* 0x0000000000057919 */ /* 0x000ee20000002100 */
[----:B0-----:R-:W-:-:S04]  /*0070*/  UIADD3 UR4, UPT, UPT, -UR10, UR6, URZ ;  /* 0x000000060a047290 */ /* 0x001fc8000fffe1ff */
[----:B------:R-:W-:-:S04]  /*0080*/  UISETP.LT.AND UP0, UPT, UR4, UR10, UPT ;  /* 0x0000000a0400728c */ /* 0x000fc8000bf01270 */
[----:B------:R-:W-:Y:S01]  /*0090*/  USEL UR5, UR4, UR10, !UP0 ;  /* 0x0000000a04057287 */ /* 0x000fe2000c000000 */
[----:B-1----:R-:W-:-:S03]  /*00a0*/  IADD3 R3, PT, PT, -R0, UR7, RZ ;  /* 0x0000000700037c10 */ /* 0x002fc6000fffe1ff */
[----:B------:R-:W-:Y:S01]  /*00b0*/  UIADD3 UR5, UPT, UPT, UR5, 0x1, URZ ;  /* 0x0000000105057890 */ /* 0x000fe2000fffe0ff */
[----:B------:R-:W-:-:S03]  /*00c0*/  VIMNMX R2, PT, PT, R3, R0, !PT ;  /* 0x0000000003027248 */ /* 0x000fc60007fe0100 */
[----:B------:R-:W-:Y:S02]  /*00d0*/  ULOP3.LUT UP0, URZ, UR5, 0x1f, URZ, 0xc0, !UPT ;  /* 0x0000001f05ff7892 */ /* 0x000fe4000f80c0ff */
[----:B------:R-:W-:Y:S01]  /*00e0*/  USHF.R.U32.HI UR6, URZ, 0x5, UR5 ;  /* 0x00000005ff067899 */ /* 0x000fe20008011605 */
[----:B------:R-:W-:Y:S01]  /*00f0*/  VIADD R2, R2, 0x1 ;  /* 0x0000000102027836 */ /* 0x000fe20000000000 */
[----:B------:R-:W-:-:S04]  /*0100*/  ULEA.HI UR5, UR5, 0x1, URZ, 0x1b ;  /* 0x0000000105057891 */ /* 0x000fc8000f8fd8ff */
[C---:B------:R-:W-:Y:S02]  /*0110*/  LOP3.LUT P0, RZ, R2.reuse, 0x1f, RZ, 0xc0, !PT ;  /* 0x0000001f02ff7812 */ /* 0x040fe4000780c0ff */
[----:B------:R-:W-:Y:S01]  /*0120*/  SHF.R.U32.HI R4, RZ, 0x5, R2 ;  /* 0x00000005ff047819 */ /* 0x000fe20000011602 */
[----:B------:R-:W-:Y:S01]  /*0130*/  @!UP0 UIADD3 UR5, UPT, UPT, UR6, URZ, URZ ;  /* 0x000000ff06058290 */ /* 0x000fe2000fffe0ff */
[----:B------:R-:W-:-:S03]  /*0140*/  LEA.HI R2, R2, 0x1, RZ, 0x1b ;  /* 0x0000000102027811 */ /* 0x000fc600078fd8ff */
[----:B------:R-:W-:-:S06]  /*0150*/  UISETP.NE.AND UP0, UPT, UR5, URZ, UPT ;  /* 0x000000ff0500728c */ /* 0x000fcc000bf05270 */
[----:B------:R-:W-:-:S03]  /*0160*/  @!P0 IMAD.MOV R2, RZ, RZ, R4 ;  /* 0x000000ffff028224 */ /* 0x000fc600078e0204 */
[----:B--23--:R-:W-:Y:S05]  /*0170*/  BRA.U !UP0, `(.L_x_43) ;  /* 0x0000002108047547 */ /* 0x00cfea000b800000 */
[----:B------:R-:W-:Y:S01]  /*0180*/  IMAD.MOV.U32 R4, RZ, RZ, RZ ;  /* 0x000000ffff047224 */ /* 0x000fe200078e00ff */
[----:B------:R-:W-:Y:S01]  /*0190*/  CS2R R12, SRZ ;  /* 0x00000000000c7805 */ /* 0x000fe2000001ff00 */
[----:B------:R-:W0:Y:S01]  /*01a0*/  LDCU UR11, c[0x0][0x384] ;  /* 0x00007080ff0b77ac */ /* 0x000e220008000800 */
[----:B------:R-:W1:Y:S01]  /*01b0*/  LDCU.64 UR12, c[0x0][0x388] ;  /* 0x00007100ff0c77ac */ /* 0x000e620008000a00 */
[----:B------:R-:W2:Y:S04]  /*01c0*/  LDCU.64 UR14, c[0x0][0x390] ;  /* 0x00007200ff0e77ac */ /* 0x000ea80008000a00 */
.L_x_60:
[----:B------:R-:W-:Y:S01]  /*01d0*/  ISETP.LE.U32.AND P0, PT, R5, UR10, PT ;  /* 0x0000000a05007c0c */ /* 0x000fe2000bf03070 */
[----:B------:R-:W-:-:S05]  /*01e0*/  VIADD R4, R4, 0x1 ;  /* 0x0000000104047836 */ /* 0x000fca0000000000 */
[----:B------:R-:W-:-:S07]  /*01f0*/  ISETP.NE.AND P2, PT, R4, UR5, PT ;  /* 0x0000000504007c0c */ /* 0x000fce000bf45270 */
[----:B------:R-:W-:Y:S06]  /*0200*/  @!P0 BRA `(.L_x_44) ;  /* 0x0000001000488947 */ /* 0x000fec0003800000 */
[----:B------:R-:W-:Y:S02]  /*0210*/  ISETP.NE.AND P0, PT, R2, RZ, PT ;  /* 0x000000ff0200720c */ /* 0x000fe40003f05270 */
[----:B------:R-:W-:-:S11]  /*0220*/  CS2R R10, SRZ ;  /* 0x00000000000a7805 */ /* 0x000fd6000001ff00 */
[----:B------:R-:W-:Y:S05]  /*0230*/  @!P0 BRA `(.L_x_45) ;  /* 0x0000000c00848947 */ /* 0x000fea0003800000 */
[----:B------:R-:W3:Y:S01]  /*0240*/  S2R R34, SR_TID.Y ;  /* 0x0000000000227919 */ /* 0x000ee20000002200 */
[----:B------:R-:W4:Y:S01]  /*0250*/  LDCU UR6, c[0x0][0x380] ;  /* 0x00007000ff0677ac */ /* 0x000f220008000800 */
[----:B------:R-:W-:Y:S01]  /*0260*/  VIADD R6, R2, 0xffffffff ;  /* 0xffffffff02067836 */ /* 0x000fe20000000000 */
[----:B------:R-:W-:Y:S02]  /*0270*/  IADD3 R7, PT, PT, -R5, UR10, RZ ;  /* 0x0000000a05077c10 */ /* 0x000fe4000fffe1ff */
[----:B------:R-:W-:Y:S02]  /*0280*/  CS2R R10, SRZ ;  /* 0x00000000000a7805 */ /* 0x000fe4000001ff00 */
[----:B------:R-:W-:Y:S01]  /*0290*/  ISETP.GE.U32.AND P0, PT, R6, 0x3, PT ;  /* 0x000000030600780c */ /* 0x000fe20003f06070 */
[----:B----4-:R-:W-:Y:S02]  /*02a0*/  IMAD R7, R7, UR6, RZ ;  /* 0x0000000607077c24 */ /* 0x010fe4000f8e02ff */
[----:B------:R-:W-:-:S02]  /*02b0*/  IMAD R9, R5, UR6, RZ ;  /* 0x0000000605097c24 */ /* 0x000fc4000f8e02ff */
[----:B---3--:R-:W-:-:S08]  /*02c0*/  IMAD.MOV.U32 R6, RZ, RZ, R34 ;  /* 0x000000ffff067224 */ /* 0x008fd000078e0022 */
[----:B------:R-:W-:Y:S05]  /*02d0*/  @!P0 BRA `(.L_x_46) ;  /* 0x0000000400b88947 */ /* 0x000fea0003800000 */
[----:B------:R-:W-:Y:S01]  /*02e0*/  IMAD.IADD R30, R0, 0x1, R34 ;  /* 0x00000001001e7824 */ /* 0x000fe200078e0222 */
[----:B------:R-:W-:Y:S01]  /*02f0*/  LOP3.LUT R31, R2, 0xffffffc, RZ, 0xc0, !PT ;  /* 0x0ffffffc021f7812 */ /* 0x000fe200078ec0ff */
[----:B------:R-:W-:Y:S01]  /*0300*/  BSSY.RECONVERGENT B0, `(.L_x_47) ;  /* 0x000006a000007945 */ /* 0x000fe20003800200 */
[----:B------:R-:W-:Y:S01]  /*0310*/  ISETP.GE.AND P1, PT, R5, UR6, PT ;  /* 0x0000000605007c0c */ /* 0x000fe2000bf26270 */
[----:B------:R-:W-:Y:S01]  /*0320*/  IMAD.IADD R33, R9, 0x1, R30 ;  /* 0x0000000109217824 */ /* 0x000fe200078e021e */
[--C-:B------:R-:W-:Y:S01]  /*0330*/  IADD3 R32, PT, PT, R7, R0, -R34.reuse ;  /* 0x0000000007207210 */ /* 0x100fe20007ffe822 */
[--C-:B------:R-:W-:Y:S01]  /*0340*/  IMAD.IADD R6, R9, 0x1, R34.reuse ;  /* 0x0000000109067824 */ /* 0x100fe200078e0222 */
[----:B------:R-:W-:Y:S01]  /*0350*/  CS2R R10, SRZ ;  /* 0x00000000000a7805 */ /* 0x000fe2000001ff00 */
[C---:B------:R-:W-:Y:S02]  /*0360*/  IMAD.IADD R8, R7.reuse, 0x1, R34 ;  /* 0x0000000107087824 */ /* 0x040fe400078e0222 */
[----:B------:R-:W-:-:S02]  /*0370*/  IMAD.IADD R30, R7, 0x1, R30 ;  /* 0x00000001071e7824 */ /* 0x000fc400078e021e */
[----:B------:R-:W-:-:S07]  /*0380*/  IMAD.MOV R31, RZ, RZ, -R31 ;  /* 0x000000ffff1f7224 */ /* 0x000fce00078e0a1f */
.L_x_48:
[C---:B------:R-:W-:Y:S01]  /*0390*/  ISETP.GE.AND P0, PT, R34.reuse, R3, PT ;  /* 0x000000032200720c */ /* 0x040fe20003f06270 */
[----:B------:R-:W3:Y:S01]  /*03a0*/  LDC.64 R20, c[0x0][0x390] ;  /* 0x0000e400ff147b82 */ /* 0x000ee20000000a00 */
[C---:B0-----:R-:W-:Y:S02]  /*03b0*/  ISETP.GE.OR P3, PT, R34.reuse, UR11, P1 ;  /* 0x0000000b22007c0c */ /* 0x041fe40008f66670 */
[C---:B------:R-:W-:Y:S02]  /*03c0*/  ISETP.EQ.OR P0, PT, R34.reuse, RZ, P0 ;  /* 0x000000ff2200720c */ /* 0x040fe40000702670 */
[----:B------:R-:W-:-:S09]  /*03d0*/  ISETP.GT.U32.AND P6, PT, R34, R0, PT ;  /* 0x000000002200720c */ /* 0x000fd20003fc4070 */
[----:B------:R-:W0:Y:S08]  /*03e0*/  @!P3 LDC.64 R28, c[0x0][0x388] ;  /* 0x0000e200ff1cbb82 */ /* 0x000e300000000a00 */
[----:B------:R-:W4:Y:S01]  /*03f0*/  @!P0 LDC.64 R36, c[0x0][0x388] ;  /* 0x0000e200ff248b82 */ /* 0x000f220000000a00 */
[----:B---3--:R-:W-:-:S04]  /*0400*/  @!P0 IMAD.WIDE R18, R8, 0x8, R20 ;  /* 0x0000000808128825 */ /* 0x008fc800078e0214 */
[----:B------:R-:W-:Y:S02]  /*0410*/  IMAD.WIDE R16, R32, 0x8, R20 ;  /* 0x0000000820107825 */ /* 0x000fe400078e0214 */
[----:B------:R-:W3:Y:S04]  /*0420*/  @!P0 LDG.E.64 R18, desc[UR8][R18.64] ;  /* 0x0000000812128981 */ /* 0x000ee8000c1e1b00 */
[----:B------:R-:W5:Y:S01]  /*0430*/  @!P6 LDG.E.64 R24, desc[UR8][R16.64] ;  /* 0x000000081018e981 */ /* 0x000f62000c1e1b00 */
[----:B0-----:R-:W-:-:S05]  /*0440*/  @!P3 IMAD.WIDE R28, R6, 0x8, R28 ;  /* 0x00000008061cb825 */ /* 0x001fca00078e021c */
[----:B------:R-:W5:Y:S01]  /*0450*/  @!P3 LDG.E.64 R14, desc[UR8][R28.64] ;  /* 0x000000081c0eb981 */ /* 0x000f62000c1e1b00 */
[----:B----4-:R-:W-:-:S05]  /*0460*/  @!P0 IMAD.WIDE R36, R33, 0x8, R36 ;  /* 0x0000000821248825 */ /* 0x010fca00078e0224 */
[----:B------:R-:W3:Y:S01]  /*0470*/  @!P0 LDG.E.64 R22, desc[UR8][R36.64] ;  /* 0x0000000824168981 */ /* 0x000ee2000c1e1b00 */
[----:B------:R-:W-:-:S06]  /*0480*/  @!P0 IMAD.WIDE R20, R30, 0x8, R20 ;  /* 0x000000081e148825 */ /* 0x000fcc00078e0214 */
[----:B------:R-:W4:Y:S01]  /*0490*/  @!P0 LDG.E.64 R20, desc[UR8][R20.64] ;  /* 0x0000000814148981 */ /* 0x000f22000c1e1b00 */
[----:B------:R-:W-:Y:S01]  /*04a0*/  VIADD R26, R34, 0x20 ;  /* 0x00000020221a7836 */ /* 0x000fe20000000000 */
[----:B------:R-:W-:-:S04]  /*04b0*/  SHF.R.S32.HI R27, RZ, 0x1f, R9 ;  /* 0x0000001fff1b7819 */ /* 0x000fc80000011409 */
[C---:B------:R-:W-:Y:S02]  /*04c0*/  ISETP.GT.U32.AND P4, PT, R26.reuse, R0, PT ;  /* 0x000000001a00720c */ /* 0x040fe40003f84070 */
[----:B------:R-:W-:Y:S01]  /*04d0*/  ISETP.GE.OR P5, PT, R26, UR11, P1 ;  /* 0x0000000b1a007c0c */ /* 0x000fe20008fa6670 */
[----:B-----5:R-:W-:Y:S02]  /*04e0*/  @!P6 DFMA R10, R14, R24, R10 ;  /* 0x000000180e0ae22b */ /* 0x020fe4000000000a */
[----:B---3--:R-:W-:Y:S01]  /*04f0*/  @!P0 DMUL R22, R22, R18 ;  /* 0x0000001216168228 */ /* 0x008fe20000000000 */
[----:B------:R-:W-:Y:S02]  /*0500*/  SHF.R.S32.HI R18, RZ, 0x1f, R34 ;  /* 0x0000001fff127819 */ /* 0x000fe40000011422 */
[----:B------:R-:W-:-:S05]  /*0510*/  IADD3 R19, P3, PT, R9, R34, RZ ;  /* 0x0000002209137210 */ /* 0x000fca0007f7e0ff */
[----:B------:R-:W-:Y:S01]  /*0520*/  IMAD.X R28, R27, 0x1, R18, P3 ;  /* 0x000000011b1c7824 */ /* 0x000fe200018e0612 */
[----:B-1----:R-:W-:-:S04]  /*0530*/  LEA R18, P6, R19, UR12, 0x3 ;  /* 0x0000000c13127c11 */ /* 0x002fc8000f8c18ff */
[----:B------:R-:W-:Y:S01]  /*0540*/  LEA.HI.X R19, R19, UR13, R28, 0x3, P6 ;  /* 0x0000000d13137c11 */ /* 0x000fe2000b0f1c1c */
[----:B----4-:R-:W-:Y:S01]  /*0550*/  @!P0 DFMA R20, R14, R20, R22 ;  /* 0x000000140e14822b */ /* 0x010fe20000000016 */
[----:B------:R-:W3:Y:S04]  /*0560*/  @!P4 LDG.E.64 R22, desc[UR8][R16.64+-0x100] ;  /* 0xffff00081016c981 */ /* 0x000ee8000c1e1b00 */
[----:B------:R-:W3:Y:S01]  /*0570*/  @!P5 LDG.E.64 R14, desc[UR8][R18.64+0x100] ;  /* 0x00010008120ed981 */ /* 0x000ee2000c1e1b00 */
[----:B------:R-:W-:Y:S02]  /*0580*/  IMAD.IADD R25, R9, 0x1, R0 ;  /* 0x0000000109197824 */ /* 0x000fe400078e0200 */
[----:B------:R-:W-:Y:S01]  /*0590*/  @!P0 DADD R10, R10, R20 ;  /* 0x000000000a0a8229 */ /* 0x000fe20000000014 */
[----:B------:R-:W-:-:S02]  /*05a0*/  SHF.R.S32.HI R36, RZ, 0x1f, R34 ;  /* 0x0000001fff247819 */ /* 0x000fc40000011422 */
[----:B------:R-:W-:-:S04]  /*05b0*/  IADD3 R21, P0, PT, R25, R34, RZ ;  /* 0x0000002219157210 */ /* 0x000fc80007f1e0ff */
[----:B------:R-:W-:Y:S01]  /*05c0*/  LEA.HI.X.SX32 R24, R25, R36, 0x1, P0 ;  /* 0x0000002419187211 */ /* 0x000fe200000f0eff */
[----:B------:R-:W-:Y:S01]  /*05d0*/  IMAD.IADD R25, R7, 0x1, R0 ;  /* 0x0000000107197824 */ /* 0x000fe200078e0200 */
[C---:B------:R-:W-:Y:S02]  /*05e0*/  LEA R20, P5, R21.reuse, UR12, 0x3 ;  /* 0x0000000c15147c11 */ /* 0x040fe4000f8a18ff */
[----:B------:R-:W-:Y:S02]  /*05f0*/  ISETP.GE.AND P0, PT, R26, R3, PT ;  /* 0x000000031a00720c */ /* 0x000fe40003f06270 */
[----:B------:R-:W-:-:S11]  /*0600*/  LEA.HI.X R21, R21, UR13, R24, 0x3, P5 ;  /* 0x0000000d15157c11 */ /* 0x000fd6000a8f1c18 */
[----:B------:R-:W4:Y:S01]  /*0610*/  @!P0 LDG.E.64 R28, desc[UR8][R20.64+0x100] ;  /* 0x00010008141c8981 */ /* 0x000f22000c1e1b00 */
[----:B---3--:R-:W-:Y:S01]  /*0620*/  @!P4 DFMA R10, R14, R22, R10 ;  /* 0x000000160e0ac22b */ /* 0x008fe2000000000a */
[----:B------:R-:W-:-:S04]  /*0630*/  IADD3 R23, P4, PT, R7, R34, RZ ;  /* 0x0000002207177210 */ /* 0x000fc80007f9e0ff */
[----:B------:R-:W-:Y:S02]  /*0640*/  LEA.HI.X.SX32 R24, R7, R36, 0x1, P4 ;  /* 0x0000002407187211 */ /* 0x000fe400020f0eff */
[----:B--2---:R-:W-:Y:S02]  /*0650*/  LEA R22, P5, R23, UR14, 0x3 ;  /* 0x0000000e17167c11 */ /* 0x004fe4000f8a18ff */
[----:B------:R-:W-:Y:S02]  /*0660*/  IADD3 R19, P4, PT, R25, R34, RZ ;  /* 0x0000002219137210 */ /* 0x000fe40007f9e0ff */
[----:B------:R-:W-:Y:S02]  /*0670*/  LEA.HI.X R23, R23, UR15, R24, 0x3, P5 ;  /* 0x0000000f17177c11 */ /* 0x000fe4000a8f1c18 */
[----:B------:R-:W-:Y:S02]  /*0680*/  LEA.HI.X.SX32 R26, R25, R36, 0x1, P4 ;  /* 0x00000024191a7211 */ /* 0x000fe400020f0eff */
[----:B------:R-:W-:-:S04]  /*0690*/  LEA R24, P4, R19, UR14, 0x3 ;  /* 0x0000000e13187c11 */ /* 0x000fc8000f8818ff */
[----:B------:R-:W-:Y:S02]  /*06a0*/  LEA.HI.X R25, R19, UR15, R26, 0x3, P4 ;  /* 0x0000000f13197c11 */ /* 0x000fe4000a0f1c1a */
[----:B------:R-:W4:Y:S04]  /*06b0*/  @!P0 LDG.E.64 R26, desc[UR8][R22.64+0x100] ;  /* 0x00010008161a8981 */ /* 0x000f28000c1e1b00 */
[----:B------:R-:W2:Y:S01]  /*06c0*/  @!P0 LDG.E.64 R38, desc[UR8][R24.64+0x100] ;  /* 0x0001000818268981 */ /* 0x000ea2000c1e1b00 */
[----:B------:R-:W-:Y:S01]  /*06d0*/  SHF.R.S32.HI R35, RZ, 0x1f, R9 ;  /* 0x0000001fff237819 */ /* 0x000fe20000011409 */
[----:B------:R-:W-:Y:S01]  /*06e0*/  IMAD.IADD R19, R9, 0x1, R34 ;  /* 0x0000000109137824 */ /* 0x000fe200078e0222 */
[----:B----4-:R-:W-:-:S08]  /*06f0*/  @!P0 DMUL R26, R28, R26 ;  /* 0x0000001a1c1a8228 */ /* 0x010fd00000000000 */
[----:B--2---:R-:W-:Y:S01]  /*0700*/  @!P0 DFMA R38, R14, R38, R26 ;  /* 0x000000260e26822b */ /* 0x004fe2000000001a */
[----:B------:R-:W-:-:S05]  /*0710*/  VIADD R26, R34, 0x40 ;  /* 0x00000040221a7836 */ /* 0x000fca0000000000 */
[C---:B------:R-:W-:Y:S02]  /*0720*/  ISETP.GE.OR P4, PT, R26.reuse, UR11, P1 ;  /* 0x0000000b1a007c0c */ /* 0x040fe40008f86670 */
[----:B------:R-:W-:Y:S01]  /*0730*/  @!P0 DADD R10, R10, R38 ;  /* 0x000000000a0a8229 */ /* 0x000fe20000000026 */
[----:B------:R-:W-:-:S10]  /*0740*/  ISETP.GT.U32.AND P0, PT, R26, R0, PT ;  /* 0x000000001a00720c */ /* 0x000fd40003f04070 */
[----:B------:R-:W-:-:S05]  /*0750*/  @!P4 IMAD.X R38, R35, 0x1, R36, P3 ;  /* 0x000000012326c824 */ /* 0x000fca00018e0624 */
[----:B------:R-:W-:Y:S01]  /*0760*/  @!P4 LEA.HI.X R39, R19, UR13, R38, 0x3, P6 ;  /* 0x0000000d1327cc11 */ /* 0x000fe2000b0f1c26 */
[----:B------:R-:W-:-:S05]  /*0770*/  @!P4 IMAD.MOV.U32 R38, RZ, RZ, R18 ;  /* 0x000000ffff26c224 */ /* 0x000fca00078e0012 */
[----:B------:R-:W2:Y:S01]  /*0780*/  @!P4 LDG.E.64 R14, desc[UR8][R38.64+0x200] ;  /* 0x00020008260ec981 */ /* 0x000ea2000c1e1b00 */
[----:B------:R-:W-:-:S03]  /*0790*/  ISETP.GE.AND P4, PT, R26, R3, PT ;  /* 0x000000031a00720c */ /* 0x000fc60003f86270 */
[----:B------:R-:W2:Y:S10]  /*07a0*/  @!P0 LDG.E.64 R26, desc[UR8][R16.64+-0x200] ;  /* 0xfffe0008101a8981 */ /* 0x000eb4000c1e1b00 */
[----:B------:R-:W3:Y:S01]  /*07b0*/  @!P4 LDG.E.64 R28, desc[UR8][R20.64+0x200] ;  /* 0x00020008141cc981 */ /* 0x000ee2000c1e1b00 */
[----:B--2---:R-:W-:-:S03]  /*07c0*/  @!P0 DFMA R10, R14, R26, R10 ;  /* 0x0000001a0e0a822b */ /* 0x004fc6000000000a */
[----:B------:R-:W3:Y:S02]  /*07d0*/  @!P4 LDG.E.64 R26, desc[UR8][R22.64+0x200] ;  /* 0x00020008161ac981 */ /* 0x000ee4000c1e1b00 */
[----:B---3--:R-:W-:Y:S02]  /*07e0*/  @!P4 DMUL R26, R28, R26 ;  /* 0x0000001a1c1ac228 */ /* 0x008fe40000000000 */
[----:B------:R-:W2:Y:S06]  /*07f0*/  @!P4 LDG.E.64 R28, desc[UR8][R24.64+0x200] ;  /* 0x00020008181cc981 */ /* 0x000eac000c1e1b00 */
[----:B--2---:R-:W-:-:S08]  /*0800*/  @!P4 DFMA R26, R14, R28, R26 ;  /* 0x0000001c0e1ac22b */ /* 0x004fd0000000001a */
[----:B------:R-:W-:Y:S01]  /*0810*/  @!P4 DADD R10, R10, R26 ;  /* 0x000000000a0ac229 */ /* 0x000fe2000000001a */
[----:B------:R-:W-:-:S05]  /*0820*/  VIADD R26, R34, 0x60 ;  /* 0x00000060221a7836 */ /* 0x000fca0000000000 */
[C---:B------:R-:W-:Y:S02]  /*0830*/  ISETP.GE.OR P4, PT, R26.reuse, UR11, P1 ;  /* 0x0000000b1a007c0c */ /* 0x040fe40008f86670 */
[C---:B------:R-:W-:Y:S02]  /*0840*/  ISETP.GE.AND P0, PT, R26.reuse, R3, PT ;  /* 0x000000031a00720c */ /* 0x040fe40003f06270 */
[----:B------:R-:W-:-:S09]  /*0850*/  ISETP.GT.U32.AND P5, PT, R26, R0, PT ;  /* 0x000000001a00720c */ /* 0x000fd20003fa4070 */
[----:B------:R-:W-:Y:S02]  /*0860*/  @!P4 IMAD.X R36, R35, 0x1, R36, P3 ;  /* 0x000000012324c824 */ /* 0x000fe400018e0624 */
[----:B------:R-:W2:Y:S04]  /*0870*/  @!P0 LDG.E.64 R22, desc[UR8][R22.64+0x300] ;  /* 0x0003000816168981 */ /* 0x000ea8000c1e1b00 */
[----:B------:R-:W2:Y:S01]  /*0880*/  @!P0 LDG.E.64 R20, desc[UR8][R20.64+0x300] ;  /* 0x0003000814148981 */ /* 0x000ea2000c1e1b00 */
[----:B------:R-:W-:-:S03]  /*0890*/  @!P4 LEA.HI.X R19, R19, UR13, R36, 0x3, P6 ;  /* 0x0000000d1313cc11 */ /* 0x000fc6000b0f1c24 */
[----:B------:R-:W3:Y:S04]  /*08a0*/  @!P5 LDG.E.64 R16, desc[UR8][R16.64+-0x300] ;  /* 0xfffd00081010d981 */ /* 0x000ee8000c1e1b00 */
[----:B------:R-:W3:Y:S04]  /*08b0*/  @!P4 LDG.E.64 R14, desc[UR8][R18.64+0x300] ;  /* 0x00030008120ec981 */ /* 0x000ee8000c1e1b00 */
[----:B------:R-:W4:Y:S01]  /*08c0*/  @!P0 LDG.E.64 R24, desc[UR8][R24.64+0x300] ;  /* 0x0003000818188981 */ /* 0x000f22000c1e1b00 */
[----:B------:R-:W-:-:S05]  /*08d0*/  VIADD R31, R31, 0x4 ;  /* 0x000000041f1f7836 */ /* 0x000fca0000000000 */
[----:B------:R-:W-:Y:S01]  /*08e0*/  ISETP.NE.AND P3, PT, R31, RZ, PT ;  /* 0x000000ff1f00720c */ /* 0x000fe20003f65270 */
[----:B------:R-:W-:Y:S02]  /*08f0*/  VIADD R34, R34, 0x80 ;  /* 0x0000008022227836 */ /* 0x000fe40000000000 */
[----:B------:R-:W-:Y:S02]  /*0900*/  VIADD R32, R32, 0xffffff80 ;  /* 0xffffff8020207836 */ /* 0x000fe40000000000 */
[----:B------:R-:W-:Y:S02]  /*0910*/  VIADD R6, R6, 0x80 ;  /* 0x0000008006067836 */ /* 0x000fe40000000000 */
[----:B------:R-:W-:Y:S02]  /*0920*/  VIADD R8, R8, 0x80 ;  /* 0x0000008008087836 */ /* 0x000fe40000000000 */
[----:B------:R-:W-:Y:S02]  /*0930*/  VIADD R30, R30, 0x80 ;  /* 0x000000801e1e7836 */ /* 0x000fe40000000000 */
[----:B------:R-:W-:Y:S01]  /*0940*/  VIADD R33, R33, 0x80 ;  /* 0x0000008021217836 */ /* 0x000fe20000000000 */
[----:B--2---:R-:W-:-:S02]  /*0950*/  @!P0 DMUL R26, R20, R22 ;  /* 0x00000016141a8228 */ /* 0x004fc40000000000 */
[----:B---3--:R-:W-:-:S06]  /*0960*/  @!P5 DFMA R10, R14, R16, R10 ;  /* 0x000000100e0ad22b */ /* 0x008fcc000000000a */
[----:B----4-:R-:W-:-:S08]  /*0970*/  @!P0 DFMA R26, R14, R24, R26 ;  /* 0x000000180e1a822b */ /* 0x010fd0000000001a */
[----:B------:R-:W-:Y:S01]  /*0980*/  @!P0 DADD R10, R10, R26 ;  /* 0x000000000a0a8229 */ /* 0x000fe2000000001a */
[----:B------:R-:W-:Y:S10]  /*0990*/  @P3 BRA `(.L_x_48) ;  /* 0xfffffff8007c3947 */ /* 0x000ff4000383ffff */
[----:B------:R-:W-:Y:S05]  /*09a0*/  BSYNC.RECONVERGENT B0 ;  /* 0x0000000000007941 */ /* 0x000fea0003800200 */
.L_x_47:
[----:B------:R-:W-:-:S07]  /*09b0*/  IMAD.MOV.U32 R6, RZ, RZ, R34 ;  /* 0x000000ffff067224 */ /* 0x000fce00078e0022 */
.L_x_46:
[----:B------:R-:W-:-:S13]  /*09c0*/  LOP3.LUT P0, R8, R2, 0x3, RZ, 0xc0, !PT ;  /* 0x0000000302087812 */ /* 0x000fda000780c0ff */
[----:B------:R-:W-:Y:S05]  /*09d0*/  @!P0 BRA `(.L_x_45) ;  /* 0x00000004009c8947 */ /* 0x000fea0003800000 */
[----:B------:R-:W-:Y:S01]  /*09e0*/  ISETP.NE.AND P0, PT, R8, 0x1, PT ;  /* 0x000000010800780c */ /* 0x000fe20003f05270 */
[--C-:B------:R-:W-:Y:S02]  /*09f0*/  IMAD.IADD R29, R9, 0x1, R0.reuse ;  /* 0x00000001091d7824 */ /* 0x100fe400078e0200 */
[----:B------:R-:W-:-:S10]  /*0a00*/  IMAD.IADD R31, R7, 0x1, R0 ;  /* 0x00000001071f7824 */ /* 0x000fd400078e0200 */
[----:B------:R-:W-:Y:S05]  /*0a10*/  @!P0 BRA `(.L_x_49) ;  /* 0x00000004000c8947 */ /* 0x000fea0003800000 */
[----:B------:R-:W3:Y:S01]  /*0a20*/  LDCU.64 UR6, c[0x0][0x380] ;  /* 0x00007000ff0677ac */ /* 0x000ee20008000a00 */
[C---:B------:R-:W-:Y:S01]  /*0a30*/  ISETP.GE.AND P0, PT, R6.reuse, R3, PT ;  /* 0x000000030600720c */ /* 0x040fe20003f06270 */
[----:B------:R-:W4:Y:S01]  /*0a40*/  LDC.64 R16, c[0x0][0x390] ;  /* 0x0000e400ff107b82 */ /* 0x000f220000000a00 */
[C---:B------:R-:W-:Y:S01]  /*0a50*/  ISETP.GT.U32.AND P3, PT, R6.reuse, R0, PT ;  /* 0x000000000600720c */ /* 0x040fe20003f64070 */
[----:B------:R-:W-:Y:S01]  /*0a60*/  IMAD.IADD R21, R31, 0x1, -R6 ;  /* 0x000000011f157824 */ /* 0x000fe200078e0a06 */
[C---:B------:R-:W-:Y:S02]  /*0a70*/  ISETP.EQ.OR P0, PT, R6.reuse, RZ, P0 ;  /* 0x000000ff0600720c */ /* 0x040fe40000702670 */
[----:B---3--:R-:W-:-:S11]  /*0a80*/  ISETP.GE.AND P1, PT, R6, UR7, PT ;  /* 0x0000000706007c0c */ /* 0x008fd6000bf26270 */
[----:B------:R-:W3:Y:S01]  /*0a90*/  @!P0 LDC.64 R26, c[0x0][0x388] ;  /* 0x0000e200ff1a8b82 */ /* 0x000ee20000000a00 */
[C---:B------:R-:W-:Y:S01]  /*0aa0*/  @!P0 IMAD.IADD R19, R6.reuse, 0x1, R29 ;  /* 0x0000000106138824 */ /* 0x040fe200078e021d */
[----:B------:R-:W-:Y:S01]  /*0ab0*/  ISETP.GE.OR P1, PT, R5, UR6, P1 ;  /* 0x0000000605007c0c */ /* 0x000fe20008f26670 */
[----:B------:R-:W-:Y:S02]  /*0ac0*/  @!P0 IMAD.IADD R25, R7, 0x1, R6 ;  /* 0x0000000107198824 */ /* 0x000fe400078e0206 */
[----:B------:R-:W-:Y:S02]  /*0ad0*/  @!P0 IMAD.IADD R23, R6, 0x1, R31 ;  /* 0x0000000106178824 */ /* 0x000fe400078e021f */
[----:B----4-:R-:W-:-:S06]  /*0ae0*/  @!P0 IMAD.WIDE R24, R25, 0x8, R16 ;  /* 0x0000000819188825 */ /* 0x010fcc00078e0210 */
[----:B------:R-:W4:Y:S02]  /*0af0*/  @!P0 LDG.E.64 R24, desc[UR8][R24.64] ;  /* 0x0000000818188981 */ /* 0x000f24000c1e1b00 */
[----:B------:R-:W5:Y:S01]  /*0b00*/  @!P1 LDC.64 R32, c[0x0][0x388] ;  /* 0x0000e200ff209b82 */ /* 0x000f620000000a00 */
[----:B---3--:R-:W-:-:S04]  /*0b10*/  @!P0 IMAD.WIDE R26, R19, 0x8, R26 ;  /* 0x00000008131a8825 */ /* 0x008fc800078e021a */
[----:B------:R-:W-:Y:S02]  /*0b20*/  @!P1 IMAD.IADD R19, R9, 0x1, R6 ;  /* 0x0000000109139824 */ /* 0x000fe400078e0206 */
[----:B------:R-:W4:Y:S02]  /*0b30*/  @!P0 LDG.E.64 R26, desc[UR8][R26.64] ;  /* 0x000000081a1a8981 */ /* 0x000f24000c1e1b00 */
[----:B-----5:R-:W-:-:S04]  /*0b40*/  @!P1 IMAD.WIDE R32, R19, 0x8, R32 ;  /* 0x0000000813209825 */ /* 0x020fc800078e0220 */
[--C-:B------:R-:W-:Y:S01]  /*0b50*/  @!P0 IMAD.WIDE R18, R23, 0x8, R16.reuse ;  /* 0x0000000817128825 */ /* 0x100fe200078e0210 */
[----:B------:R-:W3:Y:S03]  /*0b60*/  @!P1 LDG.E.64 R14, desc[UR8][R32.64] ;  /* 0x00000008200e9981 */ /* 0x000ee6000c1e1b00 */
[----:B------:R-:W-:Y:S02]  /*0b70*/  IMAD.WIDE R16, R21, 0x8, R16 ;  /* 0x0000000815107825 */ /* 0x000fe400078e0210 */
[----:B------:R-:W3:Y:S04]  /*0b80*/  @!P0 LDG.E.64 R18, desc[UR8][R18.64] ;  /* 0x0000000812128981 */ /* 0x000ee8000c1e1b00 */
[----:B------:R-:W5:Y:S01]  /*0b90*/  @!P3 LDG.E.64 R20, desc[UR8][R16.64] ;  /* 0x000000081014b981 */ /* 0x000f62000c1e1b00 */
[----:B------:R-:W-:-:S05]  /*0ba0*/  VIADD R8, R6, 0x20 ;  /* 0x0000002006087836 */ /* 0x000fca0000000000 */
[----:B------:R-:W-:-:S04]  /*0bb0*/  ISETP.GE.AND P1, PT, R8, UR7, PT ;  /* 0x0000000708007c0c */ /* 0x000fc8000bf26270 */
[----:B------:R-:W-:-:S13]  /*0bc0*/  ISETP.GE.OR P1, PT, R5, UR6, P1 ;  /* 0x0000000605007c0c */ /* 0x000fda0008f26670 */
[----:B------:R-:W0:Y:S01]  /*0bd0*/  @!P1 LDC.64 R22, c[0x0][0x388] ;  /* 0x0000e200ff169b82 */ /* 0x000e220000000a00 */
[----:B------:R-:W-:Y:S02]  /*0be0*/  @!P1 SHF.R.S32.HI R28, RZ, 0x1f, R6 ;  /* 0x0000001fff1c9819 */ /* 0x000fe40000011406 */
[C---:B------:R-:W-:Y:S02]  /*0bf0*/  @!P1 IADD3 R30, P5, PT, R9.reuse, R6, RZ ;  /* 0x00000006091e9210 */ /* 0x040fe40007fbe0ff */
[----:B------:R-:W-:Y:S02]  /*0c00*/  ISETP.GT.U32.AND P4, PT, R8, R0, PT ;  /* 0x000000000800720c */ /* 0x000fe40003f84070 */
[----:B------:R-:W-:-:S11]  /*0c10*/  @!P1 LEA.HI.X.SX32 R28, R9, R28, 0x1, P5 ;  /* 0x0000001c091c9211 */ /* 0x000fd600028f0eff */
[----:B------:R-:W2:Y:S01]  /*0c20*/  @!P4 LDG.E.64 R16, desc[UR8][R16.64+-0x100] ;  /* 0xffff00081010c981 */ /* 0x000ea2000c1e1b00 */
[----:B0-----:R-:W-:-:S04]  /*0c30*/  @!P1 LEA R22, P5, R30, R22, 0x3 ;  /* 0x000000161e169211 */ /* 0x001fc800078a18ff */
[----:B------:R-:W-:Y:S01]  /*0c40*/  @!P1 LEA.HI.X R23, R30, R23, R28, 0x3, P5 ;  /* 0x000000171e179211 */ /* 0x000fe200028f1c1c */
[----:B----4-:R-:W-:-:S08]  /*0c50*/  @!P0 DMUL R24, R26, R24 ;  /* 0x000000181a188228 */ /* 0x010fd00000000000 */
[C---:B---3--:R-:W-:Y:S02]  /*0c60*/  @!P0 DFMA R18, R14.reuse, R18, R24 ;  /* 0x000000120e12822b */ /* 0x048fe40000000018 */
[----:B-----5:R-:W-:Y:S01]  /*0c70*/  @!P3 DFMA R10, R14, R20, R10 ;  /* 0x000000140e0ab22b */ /* 0x020fe2000000000a */
[----:B------:R-:W2:Y:S01]  /*0c80*/  @!P1 LDG.E.64 R14, desc[UR8][R22.64+0x100] ;  /* 0x00010008160e9981 */ /* 0x000ea2000c1e1b00 */
[----:B------:R-:W-:-:S06]  /*0c90*/  ISETP.GE.AND P1, PT, R8, R3, PT ;  /* 0x000000030800720c */ /* 0x000fcc0003f26270 */
[----:B------:R-:W-:Y:S01]  /*0ca0*/  @!P0 DADD R10, R10, R18 ;  /* 0x000000000a0a8229 */ /* 0x000fe20000000012 */
[----:B------:R-:W-:Y:S07]  /*0cb0*/  BSSY.RECONVERGENT B0, `(.L_x_50) ;  /* 0x0000018000007945 */ /* 0x000fee0003800200 */
[----:B--2---:R-:W-:Y:S01]  /*0cc0*/  @!P4 DFMA R10, R14, R16, R10 ;  /* 0x000000100e0ac22b */ /* 0x004fe2000000000a */
[----:B------:R-:W-:Y:S10]  /*0cd0*/  @P1 BRA `(.L_x_51) ;  /* 0x0000000000541947 */ /* 0x000ff40003800000 */
[----:B------:R-:W0:Y:S01]  /*0ce0*/  LDCU.64 UR16, c[0x0][0x388] ;  /* 0x00007100ff1077ac */ /* 0x000e220008000a00 */
[----:B------:R-:W-:Y:S02]  /*0cf0*/  SHF.R.S32.HI R22, RZ, 0x1f, R6 ;  /* 0x0000001fff167819 */ /* 0x000fe40000011406 */
[C---:B------:R-:W-:Y:S01]  /*0d00*/  IADD3 R8, P3, PT, R7.reuse, R6, RZ ;  /* 0x0000000607087210 */ /* 0x040fe20007f7e0ff */
[----:B------:R-:W2:Y:S01]  /*0d10*/  LDCU.64 UR6, c[0x0][0x390] ;  /* 0x00007200ff0677ac */ /* 0x000ea20008000a00 */
[C---:B------:R-:W-:Y:S02]  /*0d20*/  IADD3 R19, P0, PT, R6.reuse, R29, RZ ;  /* 0x0000001d06137210 */ /* 0x040fe40007f1e0ff */
[-C--:B------:R-:W-:Y:S02]  /*0d30*/  LEA.HI.X.SX32 R17, R7, R22.reuse, 0x1, P3 ;  /* 0x0000001607117211 */ /* 0x080fe400018f0eff */
[----:B------:R-:W-:Y:S02]  /*0d40*/  LEA.HI.X.SX32 R20, R29, R22, 0x1, P0 ;  /* 0x000000161d147211 */ /* 0x000fe400000f0eff */
[----:B------:R-:W-:-:S02]  /*0d50*/  IADD3 R21, P0, PT, R6, R31, RZ ;  /* 0x0000001f06157210 */ /* 0x000fc40007f1e0ff */
[C---:B0-----:R-:W-:Y:S02]  /*0d60*/  LEA R18, P1, R19.reuse, UR16, 0x3 ;  /* 0x0000001013127c11 */ /* 0x041fe4000f8218ff */
[C---:B--2---:R-:W-:Y:S02]  /*0d70*/  LEA R16, P3, R8.reuse, UR6, 0x3 ;  /* 0x0000000608107c11 */ /* 0x044fe4000f8618ff */
[----:B------:R-:W-:Y:S02]  /*0d80*/  LEA.HI.X R19, R19, UR17, R20, 0x3, P1 ;  /* 0x0000001113137c11 */ /* 0x000fe400088f1c14 */
[----:B------:R-:W-:Y:S02]  /*0d90*/  LEA.HI.X R17, R8, UR7, R17, 0x3, P3 ;  /* 0x0000000708117c11 */ /* 0x000fe400098f1c11 */
[----:B------:R-:W-:Y:S02]  /*0da0*/  LEA.HI.X.SX32 R8, R31, R22, 0x1, P0 ;  /* 0x000000161f087211 */ /* 0x000fe400000f0eff */
[C---:B------:R-:W-:Y:S01]  /*0db0*/  LEA R20, P0, R21.reuse, UR6, 0x3 ;  /* 0x0000000615147c11 */ /* 0x040fe2000f8018ff */
[----:B------:R-:W2:Y:S04]  /*0dc0*/  LDG.E.64 R18, desc[UR8][R18.64+0x100] ;  /* 0x0001000812127981 */ /* 0x000ea8000c1e1b00 */
[----:B------:R-:W2:Y:S01]  /*0dd0*/  LDG.E.64 R16, desc[UR8][R16.64+0x100] ;  /* 0x0001000810107981 */ /* 0x000ea2000c1e1b00 */
[----:B------:R-:W-:-:S06]  /*0de0*/  LEA.HI.X R21, R21, UR7, R8, 0x3, P0 ;  /* 0x0000000715157c11 */ /* 0x000fcc00080f1c08 */
[----:B------:R-:W3:Y:S01]  /*0df0*/  LDG.E.64 R20, desc[UR8][R20.64+0x100] ;  /* 0x0001000814147981 */ /* 0x000ee2000c1e1b00 */
[----:B--2---:R-:W-:-:S08]  /*0e00*/  DMUL R22, R18, R16 ;  /* 0x0000001012167228 */ /* 0x004fd00000000000 */
[----:B---3--:R-:W-:-:S08]  /*0e10*/  DFMA R22, R14, R20, R22 ;  /* 0x000000140e16722b */ /* 0x008fd00000000016 */
[----:B------:R-:W-:-:S11]  /*0e20*/  DADD R10, R10, R22 ;  /* 0x000000000a0a7229 */ /* 0x000fd60000000016 */
.L_x_51:
[----:B-1----:R-:W-:Y:S05]  /*0e30*/  BSYNC.RECONVERGENT B0 ;  /* 0x0000000000007941 */ /* 0x002fea0003800200 */
.L_x_50:
[----:B------:R-:W-:-:S07]  /*0e40*/  VIADD R6, R6, 0x40 ;  /* 0x0000004006067836 */ /* 0x000fce0000000000 */
.L_x_49:
[----:B------:R-:W-:-:S04]  /*0e50*/  LOP3.LUT R8, R2, 0x1, RZ, 0xc0, !PT ;  /* 0x0000000102087812 */ /* 0x000fc800078ec0ff */
[----:B------:R-:W-:-:S13]  /*0e60*/  ISETP.NE.U32.AND P0, PT, R8, 0x1, PT ;  /* 0x000000010800780c */ /* 0x000fda0003f05070 */
[----:B------:R-:W-:Y:S05]  /*0e70*/  @P0 BRA `(.L_x_45) ;  /* 0x0000000000740947 */ /* 0x000fea0003800000 */
[----:B------:R-:W3:Y:S01]  /*0e80*/  LDCU.64 UR6, c[0x0][0x380] ;  /* 0x00007000ff0677ac */ /* 0x000ee20008000a00 */
[C---:B------:R-:W-:Y:S02]  /*0e90*/  ISETP.GE.AND P0, PT, R6.reuse, R3, PT ;  /* 0x000000030600720c */ /* 0x040fe40003f06270 */
[C---:B------:R-:W-:Y:S02]  /*0ea0*/  ISETP.GT.U32.AND P3, PT, R6.reuse, R0, PT ;  /* 0x000000000600720c */ /* 0x040fe40003f64070 */
[----:B------:R-:W-:-:S11]  /*0eb0*/  ISETP.EQ.OR P1, PT, R6, RZ, P0 ;  /* 0x000000ff0600720c */ /* 0x000fd60000722670 */
[----:B------:R-:W4:Y:S01]  /*0ec0*/  @!P3 LDC.64 R18, c[0x0][0x390] ;  /* 0x0000e400ff12bb82 */ /* 0x000f220000000a00 */
[----:B---3--:R-:W-:Y:S01]  /*0ed0*/  ISETP.GE.AND P0, PT, R6, UR7, PT ;  /* 0x0000000706007c0c */ /* 0x008fe2000bf06270 */
[--C-:B------:R-:W-:Y:S02]  /*0ee0*/  @!P1 IMAD.IADD R29, R29, 0x1, R6.reuse ;  /* 0x000000011d1d9824 */ /* 0x100fe400078e0206 */
[----:B------:R-:W-:Y:S01]  /*0ef0*/  @!P1 IMAD.IADD R23, R7, 0x1, R6 ;  /* 0x0000000107179824 */ /* 0x000fe200078e0206 */
[----:B------:R-:W-:-:S03]  /*0f00*/  ISETP.GE.OR P0, PT, R5, UR6, P0 ;  /* 0x0000000605007c0c */ /* 0x000fc60008706670 */
[----:B------:R-:W3:Y:S08]  /*0f10*/  @!P1 LDC.64 R24, c[0x0][0x388] ;  /* 0x0000e200ff189b82 */ /* 0x000ef00000000a00 */
[----:B------:R-:W5:Y:S02]  /*0f20*/  @!P1 LDC.64 R20, c[0x0][0x390] ;  /* 0x0000e400ff149b82 */ /* 0x000f640000000a00 */
[----:B------:R-:W-:-:S06]  /*0f30*/  @!P0 IMAD.IADD R27, R9, 0x1, R6 ;  /* 0x00000001091b8824 */ /* 0x000fcc00078e0206 */
[----:B------:R-:W0:Y:S01]  /*0f40*/  @!P0 LDC.64 R16, c[0x0][0x388] ;  /* 0x0000e200ff108b82 */ /* 0x000e220000000a00 */
[----:B---3--:R-:W-:-:S04]  /*0f50*/  @!P1 IMAD.WIDE R24, R29, 0x8, R24 ;  /* 0x000000081d189825 */ /* 0x008fc800078e0218 */
[C-C-:B------:R-:W-:Y:S02]  /*0f60*/  @!P3 IMAD.IADD R29, R31.reuse, 0x1, -R6.reuse ;  /* 0x000000011f1db824 */ /* 0x140fe400078e0a06 */
[----:B------:R-:W-:Y:S02]  /*0f70*/  @!P1 IMAD.IADD R31, R31, 0x1, R6 ;  /* 0x000000011f1f9824 */ /* 0x000fe400078e0206 */
[----:B-----5:R-:W-:Y:S01]  /*0f80*/  @!P1 IMAD.WIDE R22, R23, 0x8, R20 ;  /* 0x0000000817169825 */ /* 0x020fe200078e0214 */
[----:B------:R-:W3:Y:S04]  /*0f90*/  @!P1 LDG.E.64 R6, desc[UR8][R24.64] ;  /* 0x0000000818069981 */ /* 0x000ee8000c1e1b00 */
[----:B------:R-:W3:Y:S01]  /*0fa0*/  @!P1 LDG.E.64 R8, desc[UR8][R22.64] ;  /* 0x0000000816089981 */ /* 0x000ee2000c1e1b00 */
[----:B----4-:R-:W-:-:S04]  /*0fb0*/  @!P3 IMAD.WIDE R18, R29, 0x8, R18 ;  /* 0x000000081d12b825 */ /* 0x010fc800078e0212 */
[----:B------:R-:W-:Y:S02]  /*0fc0*/  @!P1 IMAD.WIDE R20, R31, 0x8, R20 ;  /* 0x000000081f149825 */ /* 0x000fe400078e0214 */
[----:B------:R-:W4:Y:S02]  /*0fd0*/  @!P3 LDG.E.64 R18, desc[UR8][R18.64] ;  /* 0x000000081212b981 */ /* 0x000f24000c1e1b00 */
[----:B0-----:R-:W-:Y:S02]  /*0fe0*/  @!P0 IMAD.WIDE R16, R27, 0x8, R16 ;  /* 0x000000081b108825 */ /* 0x001fe400078e0210 */
[----:B------:R-:W5:Y:S04]  /*0ff0*/  @!P1 LDG.E.64 R20, desc[UR8][R20.64] ;  /* 0x0000000814149981 */ /* 0x000f68000c1e1b00 */
[----:B------:R-:W4:Y:S01]  /*1000*/  @!P0 LDG.E.64 R14, desc[UR8][R16.64] ;  /* 0x00000008100e8981 */ /* 0x000f22000c1e1b00 */
[----:B---3--:R-:W-:-:S02]  /*1010*/  @!P1 DMUL R6, R6, R8 ;  /* 0x0000000806069228 */ /* 0x008fc40000000000 */
[----:B----4-:R-:W-:-:S06]  /*1020*/  @!P3 DFMA R10, R14, R18, R10 ;  /* 0x000000120e0ab22b */ /* 0x010fcc000000000a */
[----:B-----5:R-:W-:-:S08]  /*1030*/  @!P1 DFMA R6, R14, R20, R6 ;  /* 0x000000140e06922b */ /* 0x020fd00000000006 */
[----:B------:R-:W-:-:S11]  /*1040*/  @!P1 DADD R10, R10, R6 ;  /* 0x000000000a0a9229 */ /* 0x000fd60000000006 */
.L_x_45:
[----:B------:R-:W3:Y:S01]  /*1050*/  S2R R6, SR_TID.Y ;  /* 0x0000000000067919 */ /* 0x000ee20000002200 */
[----:B------:R-:W4:Y:S01]  /*1060*/  S2UR UR7, SR_CgaCtaId ;  /* 0x00000000000779c3 */ /* 0x000f220000008800 */
[----:B------:R-:W-:Y:S02]  /*1070*/  UMOV UR6, 0x400 ;  /* 0x0000040000067882 */ /* 0x000fe40000000000 */
[----:B------:R-:W-:-:S04]  /*1080*/  UIADD3 UR6, UPT, UPT, UR6, 0x100, URZ ;  /* 0x0000010006067890 */ /* 0x000fc8000fffe0ff */
[----:B----4-:R-:W-:-:S06]  /*1090*/  ULEA UR6, UR7, UR6, 0x18 ;  /* 0x0000000607067291 */ /* 0x010fcc000f8ec0ff */
[C---:B---3--:R-:W-:Y:S01]  /*10a0*/  LEA R7, R6.reuse, UR6, 0x3 ;  /* 0x0000000606077c11 */ /* 0x048fe2000f8e18ff */
[----:B------:R-:W-:Y:S05]  /*10b0*/  WARPSYNC.ALL ;  /* 0x0000000000007948 */ /* 0x000fea0003800000 */
[----:B------:R-:W-:Y:S01]  /*10c0*/  STS.64 [R7], R10 ;  /* 0x0000000a07007388 */ /* 0x000fe20000000a00 */
[----:B------:R-:W-:Y:S01]  /*10d0*/  BAR.SYNC.DEFER_BLOCKING 0x0 ;  /* 0x0000000000007b1d */ /* 0x000fe20000010000 */
[C---:B------:R-:W-:Y:S02]  /*10e0*/  ISETP.GT.U32.AND P0, PT, R6.reuse, 0xf, PT ;  /* 0x0000000f0600780c */ /* 0x040fe40003f04070 */
[----:B------:R-:W-:-:S05]  /*10f0*/  ISETP.GT.U32.AND P1, PT, R6, 0x7, PT ;  /* 0x000000070600780c */ /* 0x000fca0003f24070 */
[----:B------:R-:W3:Y:S01]  /*1100*/  S2UR UR7, SR_CgaCtaId ;  /* 0x00000000000779c3 */ /* 0x000ee20000008800 */
[----:B------:R-:W-:-:S05]  /*1110*/  UMOV UR6, 0x400 ;  /* 0x0000040000067882 */ /* 0x000fca0000000000 */
[----:B------:R-:W-:Y:S04]  /*1120*/  @!P0 LDS.64 R8, [R7+0x80] ;  /* 0x0000800007088984 */ /* 0x000fe80000000a00 */
[----:B------:R-:W4:Y:S01]  /*1130*/  @!P0 LDS.64 R16, [R7] ;  /* 0x0000000007108984 */ /* 0x000f220000000a00 */
[----:B---3--:R-:W-:Y:S01]  /*1140*/  ULEA UR6, UR7, UR6, 0x18 ;  /* 0x0000000607067291 */ /* 0x008fe2000f8ec0ff */
[----:B----4-:R-:W-:-:S07]  /*1150*/  @!P0 DADD R8, R8, R16 ;  /* 0x0000000008088229 */ /* 0x010fce0000000010 */
[----:B------:R-:W-:Y:S01]  /*1160*/  @!P0 STS.64 [R7], R8 ;  /* 0x0000000807008388 */ /* 0x000fe20000000a00 */
[----:B------:R-:W-:Y:S01]  /*1170*/  BAR.SYNC.DEFER_BLOCKING 0x0 ;  /* 0x0000000000007b1d */ /* 0x000fe20000010000 */
[----:B------:R-:W-:-:S05]  /*1180*/  ISETP.GT.U32.AND P0, PT, R6, 0x3, PT ;  /* 0x000000030600780c */ /* 0x000fca0003f04070 */
[----:B------:R-:W-:Y:S04]  /*1190*/  @!P1 LDS.64 R16, [R7+0x40] ;  /* 0x0000400007109984 */ /* 0x000fe80000000a00 */
[----:B------:R-:W3:Y:S02]  /*11a0*/  @!P1 LDS.64 R18, [R7] ;  /* 0x0000000007129984 */ /* 0x000ee40000000a00 */
[----:B---3--:R-:W-:-:S07]  /*11b0*/  @!P1 DADD R16, R16, R18 ;  /* 0x0000000010109229 */ /* 0x008fce0000000012 */
        /* <DEDUP_REMOVED lines=8> */
[----:B------:R-:W-:-:S05]  /*1240*/  ISETP.NE.AND P0, PT, R6, RZ, PT ;  /* 0x000000ff0600720c */ /* 0x000fca0003f05270 */
[----:B------:R-:W-:Y:S04]  /*1250*/  @!P1 LDS.64 R8, [R7+0x10] ;  /* 0x0000100007089984 */ /* 0x000fe80000000a00 */
[----:B------:R-:W3:Y:S02]  /*1260*/  @!P1 LDS.64 R18, [R7] ;  /* 0x0000000007129984 */ /* 0x000ee40000000a00 */
[----:B---3--:R-:W-:-:S07]  /*1270*/  @!P1 DADD R8, R8, R18 ;  /* 0x0000000008089229 */ /* 0x008fce0000000012 */
[----:B------:R-:W-:Y:S01]  /*1280*/  @!P1 STS.64 [R7], R8 ;  /* 0x0000000807009388 */ /* 0x000fe20000000a00 */
[----:B------:R-:W-:Y:S06]  /*1290*/  BAR.SYNC.DEFER_BLOCKING 0x0 ;  /* 0x0000000000007b1d */ /* 0x000fec0000010000 */
[----:B------:R-:W-:Y:S04]  /*12a0*/  @!P0 LDS.64 R10, [UR6+0x108] ;  /* 0x00010806ff0a8984 */ /* 0x000fe80008000a00 */
[----:B------:R-:W3:Y:S02]  /*12b0*/  @!P0 LDS.64 R16, [R7] ;  /* 0x0000000007108984 */ /* 0x000ee40000000a00 */
[----:B---3--:R-:W-:-:S07]  /*12c0*/  @!P0 DADD R10, R10, R16 ;  /* 0x000000000a0a8229 */ /* 0x008fce0000000010 */
[----:B------:R-:W-:Y:S01]  /*12d0*/  @!P0 STS.64 [R7], R10 ;  /* 0x0000000a07008388 */ /* 0x000fe20000000a00 */
[----:B------:R-:W-:-:S03]  /*12e0*/  ISETP.NE.AND P0, PT, R6, RZ, PT ;  /* 0x000000ff0600720c */ /* 0x000fc60003f05270 */
[----:B------:R-:W3:Y:S02]  /*12f0*/  LDS.64 R16, [UR6+0x100] ;  /* 0x00010006ff107984 */ /* 0x000ee40008000a00 */
[----:B---3--:R-:W-:-:S10]  /*1300*/  DADD R16, R12, R16 ;  /* 0x000000000c107229 */ /* 0x008fd40000000010 */
[----:B------:R-:W-:Y:S02]  /*1310*/  FSEL R12, R16, R12, !P0 ;  /* 0x0000000c100c7208 */ /* 0x000fe40004000000 */
[----:B------:R-:W-:-:S07]  /*1320*/  FSEL R13, R17, R13, !P0 ;  /* 0x0000000d110d7208 */ /* 0x000fce0004000000 */
.L_x_44:
[----:B------:R-:W-:-:S04]  /*1330*/  ISETP.GE.AND P0, PT, R5, UR4, PT ;  /* 0x0000000405007c0c */ /* 0x000fc8000bf06270 */
[----:B------:R-:W-:-:S13]  /*1340*/  ISETP.EQ.OR P0, PT, R5, RZ, P0 ;  /* 0x000000ff0500720c */ /* 0x000fda0000702670 */
[----:B------:R-:W-:Y:S05]  /*1350*/  @P0 BRA `(.L_x_52) ;  /* 0x0000000c00840947 */ /* 0x000fea0003800000 */
[----:B------:R-:W3:Y:S01]  /*1360*/  S2R R6, SR_TID.Y ;  /* 0x0000000000067919 */ /* 0x000ee20000002200 */
[----:B------:R-:W-:Y:S02]  /*1370*/  ISETP.NE.AND P0, PT, R2, RZ, PT ;  /* 0x000000ff0200720c */ /* 0x000fe40003f05270 */
[----:B------:R-:W-:-:S11]  /*1380*/  CS2R R10, SRZ ;  /* 0x00000000000a7805 */ /* 0x000fd6000001ff00 */
[----:B------:R-:W-:Y:S05]  /*1390*/  @!P0 BRA `(.L_x_53) ;  /* 0x0000000800c08947 */ /* 0x000fea0003800000 */
[----:B------:R-:W4:Y:S01]  /*13a0*/  LDCU UR6, c[0x0][0x380] ;  /* 0x00007000ff0677ac */ /* 0x000f220008000800 */
[----:B------:R-:W-:Y:S01]  /*13b0*/  ISETP.NE.AND P0, PT, R2, 0x1, PT ;  /* 0x000000010200780c */ /* 0x000fe20003f05270 */
[----:B------:R-:W-:Y:S01]  /*13c0*/  VIADD R7, R5, UR10 ;  /* 0x0000000a05077c36 */ /* 0x000fe20008000000 */
[----:B------:R-:W-:Y:S01]  /*13d0*/  CS2R R10, SRZ ;  /* 0x00000000000a7805 */ /* 0x000fe2000001ff00 */
[----:B---3--:R-:W-:Y:S02]  /*13e0*/  IMAD.MOV.U32 R8, RZ, RZ, R6 ;  /* 0x000000ffff087224 */ /* 0x008fe400078e0006 */
[----:B----4-:R-:W-:-:S04]  /*13f0*/  IMAD.U32 R16, RZ, RZ, UR6 ;  /* 0x00000006ff107e24 */ /* 0x010fc8000f8e00ff */
[-C--:B------:R-:W-:Y:S02]  /*1400*/  IMAD R7, R7, R16.reuse, RZ ;  /* 0x0000001007077224 */ /* 0x080fe400078e02ff */
[----:B------:R-:W-:Y:S02]  /*1410*/  IMAD R9, R5, R16, RZ ;  /* 0x0000001005097224 */ /* 0x000fe400078e02ff */
[--C-:B------:R-:W-:Y:S02]  /*1420*/  IMAD.IADD R29, R7, 0x1, R0.reuse ;  /* 0x00000001071d7824 */ /* 0x100fe400078e0200 */
[----:B------:R-:W-:Y:S01]  /*1430*/  IMAD.IADD R31, R9, 0x1, R0 ;  /* 0x00000001091f7824 */ /* 0x000fe200078e0200 */
[----:B------:R-:W-:Y:S06]  /*1440*/  @!P0 BRA `(.L_x_54) ;  /* 0x0000000400dc8947 */ /* 0x000fec0003800000 */
[----:B------:R-:W-:Y:S01]  /*1450*/  BSSY.RECONVERGENT B0, `(.L_x_54) ;  /* 0x0000076000007945 */ /* 0x000fe20003800200 */
[----:B------:R-:W-:Y:S01]  /*1460*/  IMAD.MOV.U32 R28, RZ, RZ, RZ ;  /* 0x000000ffff1c7224 */ /* 0x000fe200078e00ff */
[----:B------:R-:W-:Y:S01]  /*1470*/  CS2R R10, SRZ ;  /* 0x00000000000a7805 */ /* 0x000fe2000001ff00 */
[----:B------:R-:W-:-:S07]  /*1480*/  IMAD.MOV.U32 R8, RZ, RZ, R6 ;  /* 0x000000ffff087224 */ /* 0x000fce00078e0006 */
.L_x_59:
[----:B------:R-:W3:Y:S01]  /*1490*/  LDC.64 R16, c[0x0][0x380] ;  /* 0x0000e000ff107b82 */ /* 0x000ee20000000a00 */
[C---:B------:R-:W-:Y:S01]  /*14a0*/  ISETP.GT.U32.AND P3, PT, R8.reuse, R0, PT ;  /* 0x000000000800720c */ /* 0x040fe20003f64070 */
[--C-:B------:R-:W-:Y:S02]  /*14b0*/  IMAD.IADD R33, R7, 0x1, R8.reuse ;  /* 0x0000000107217824 */ /* 0x100fe400078e0208 */
[--C-:B------:R-:W-:Y:S02]  /*14c0*/  IMAD.IADD R23, R31, 0x1, -R8.reuse ;  /* 0x000000011f177824 */ /* 0x100fe400078e0a08 */
[----:B------:R-:W-:Y:S02]  /*14d0*/  IMAD.IADD R25, R29, 0x1, -R8 ;  /* 0x000000011d197824 */ /* 0x000fe400078e0a08 */
[----:B------:R-:W4:Y:S08]  /*14e0*/  LDC.64 R20, c[0x0][0x390] ;  /* 0x0000e400ff147b82 */ /* 0x000f300000000a00 */
[----:B------:R-:W5:Y:S01]  /*14f0*/  @!P3 LDC.64 R34, c[0x0][0x388] ;  /* 0x0000e200ff22bb82 */ /* 0x000f620000000a00 */
[----:B---3--:R-:W-:-:S04]  /*1500*/  ISETP.GE.AND P0, PT, R8, R17, PT ;  /* 0x000000110800720c */ /* 0x008fc80003f06270 */
[----:B------:R-:W-:Y:S01]  /*1510*/  ISETP.GE.OR P0, PT, R5, R16, P0 ;  /* 0x000000100500720c */ /* 0x000fe20000706670 */
[----:B----4-:R-:W-:-:S04]  /*1520*/  IMAD.WIDE R22, R23, 0x8, R20 ;  /* 0x0000000817167825 */ /* 0x010fc800078e0214 */
[----:B-----5:R-:W-:-:S08]  /*1530*/  @!P3 IMAD.WIDE R34, R33, 0x8, R34 ;  /* 0x000000082122b825 */ /* 0x020fd000078e0222 */
[----:B------:R-:W3:Y:S01]  /*1540*/  @!P0 LDC.64 R36, c[0x0][0x388] ;  /* 0x0000e200ff248b82 */ /* 0x000ee20000000a00 */
[----:B------:R-:W-:Y:S01]  /*1550*/  @!P0 IMAD.IADD R19, R9, 0x1, R8 ;  /* 0x0000000109138824 */ /* 0x000fe200078e0208 */
[----:B------:R-:W4:Y:S01]  /*1560*/  @!P3 LDG.E.64 R34, desc[UR8][R34.64] ;  /* 0x000000082222b981 */ /* 0x000f22000c1e1b00 */
[----:B------:R-:W-:-:S05]  /*1570*/  IMAD.WIDE R24, R25, 0x8, R20 ;  /* 0x0000000819187825 */ /* 0x000fca00078e0214 */
[----:B------:R-:W5:Y:S01]  /*1580*/  @!P3 LDG.E.64 R26, desc[UR8][R24.64] ;  /* 0x00000008181ab981 */ /* 0x000f62000c1e1b00 */
[----:B---3--:R-:W-:-:S03]  /*1590*/  @!P0 IMAD.WIDE R36, R19, 0x8, R36 ;  /* 0x0000000813248825 */ /* 0x008fc600078e0224 */
[----:B------:R-:W4:Y:S04]  /*15a0*/  @!P3 LDG.E.64 R18, desc[UR8][R22.64] ;  /* 0x000000081612b981 */ /* 0x000f28000c1e1b00 */
[----:B------:R-:W5:Y:S01]  /*15b0*/  @!P0 LDG.E.64 R14, desc[UR8][R36.64] ;  /* 0x00000008240e8981 */ /* 0x000f62000c1e1b00 */
[----:B------:R-:W-:-:S04]  /*15c0*/  ISETP.GE.AND P0, PT, R8, R3, PT ;  /* 0x000000030800720c */ /* 0x000fc80003f06270 */
[C---:B------:R-:W-:Y:S01]  /*15d0*/  ISETP.EQ.OR P1, PT, R8.reuse, RZ, P0 ;  /* 0x000000ff0800720c */ /* 0x040fe20000722670 */
[----:B------:R-:W-:Y:S01]  /*15e0*/  VIADD R32, R8, 0x20 ;  /* 0x0000002008207836 */ /* 0x000fe20000000000 */
[----:B------:R-:W-:Y:S04]  /*15f0*/  BSSY.RECONVERGENT B1, `(.L_x_55) ;  /* 0x000001d000017945 */ /* 0x000fe80003800200 */
[C---:B------:R-:W-:Y:S02]  /*1600*/  ISETP.GE.AND P4, PT, R32.reuse, R17, PT ;  /* 0x000000112000720c */ /* 0x040fe40003f86270 */
[----:B------:R-:W-:Y:S02]  /*1610*/  ISETP.GT.U32.AND P5, PT, R32, R0, PT ;  /* 0x000000002000720c */ /* 0x000fe40003fa4070 */
[----:B------:R-:W-:Y:S01]  /*1620*/  ISETP.GE.OR P0, PT, R5, R16, P4 ;  /* 0x000000100500720c */ /* 0x000fe20002706670 */
[----:B----4-:R-:W-:-:S08]  /*1630*/  @!P3 DMUL R18, R34, R18 ;  /* 0x000000122212b228 */ /* 0x010fd00000000000 */
[----:B-----5:R-:W-:-:S08]  /*1640*/  @!P3 DFMA R18, R14, R26, R18 ;  /* 0x0000001a0e12b22b */ /* 0x020fd00000000012 */
[----:B------:R-:W-:Y:S01]  /*1650*/  @!P3 DADD R10, R10, R18 ;  /* 0x000000000a0ab229 */ /* 0x000fe20000000012 */
[----:B------:R-:W-:Y:S10]  /*1660*/  @P1 BRA `(.L_x_56) ;  /* 0x0000000000541947 */ /* 0x000ff40003800000 */
[----:B------:R-:W3:Y:S01]  /*1670*/  LDC.64 R18, c[0x0][0x388] ;  /* 0x0000e200ff127b82 */ /* 0x000ee20000000a00 */
[----:B------:R-:W-:Y:S02]  /*1680*/  IMAD.IADD R17, R29, 0x1, R8 ;  /* 0x000000011d117824 */ /* 0x000fe400078e0208 */
[----:B------:R-:W-:-:S05]  /*1690*/  IMAD.WIDE R38, R33, 0x8, R20 ;  /* 0x0000000821267825 */ /* 0x000fca00078e0214 */
[----:B------:R-:W4:Y:S01]  /*16a0*/  LDG.E.64 R26, desc[UR8][R38.64] ;  /* 0x00000008261a7981 */ /* 0x000f22000c1e1b00 */
[----:B------:R-:W-:-:S04]  /*16b0*/  IMAD.WIDE R36, R17, 0x8, R20 ;  /* 0x0000000811247825 */ /* 0x000fc800078e0214 */
[----:B------:R-:W-:Y:S02]  /*16c0*/  IMAD.IADD R41, R31, 0x1, R8 ;  /* 0x000000011f297824 */ /* 0x000fe400078e0208 */
[----:B------:R-:W5:Y:S01]  /*16d0*/  LDG.E.64 R36, desc[UR8][R36.64] ;  /* 0x0000000824247981 */ /* 0x000f62000c1e1b00 */
[----:B---3--:R-:W-:-:S06]  /*16e0*/  IMAD.WIDE R34, R17, 0x8, R18 ;  /* 0x0000000811227825 */ /* 0x008fcc00078e0212 */
[----:B------:R-:W4:Y:S01]  /*16f0*/  LDG.E.64 R34, desc[UR8][R34.64] ;  /* 0x0000000822227981 */ /* 0x000f22000c1e1b00 */
[----:B------:R-:W-:-:S04]  /*1700*/  IMAD.WIDE R18, R33, 0x8, R18 ;  /* 0x0000000821127825 */ /* 0x000fc800078e0212 */
[----:B------:R-:W-:Y:S02]  /*1710*/  IMAD.WIDE R40, R41, 0x8, R20 ;  /* 0x0000000829287825 */ /* 0x000fe400078e0214 */
[----:B------:R-:W3:Y:S02]  /*1720*/  LDG.E.64 R18, desc[UR8][R18.64] ;  /* 0x0000000812127981 */ /* 0x000ee4000c1e1b00 */
[----:B------:R-:W-:Y:S02]  /*1730*/  IMAD.IADD R17, R9, 0x1, R8 ;  /* 0x0000000109117824 */ /* 0x000fe400078e0208 */
[----:B------:R-:W3:Y:S02]  /*1740*/  LDG.E.64 R40, desc[UR8][R40.64] ;  /* 0x0000000828287981 */ /* 0x000ee4000c1e1b00 */
[----:B------:R-:W-:-:S06]  /*1750*/  IMAD.WIDE R20, R17, 0x8, R20 ;  /* 0x0000000811147825 */ /* 0x000fcc00078e0214 */
[----:B------:R-:W2:Y:S01]  /*1760*/  LDG.E.64 R20, desc[UR8][R20.64] ;  /* 0x0000000814147981 */ /* 0x000ea2000c1e1b00 */
[----:B----4-:R-:W-:-:S08]  /*1770*/  DMUL R26, R34, R26 ;  /* 0x0000001a221a7228 */ /* 0x010fd00000000000 */
[----:B-----5:R-:W-:-:S08]  /*1780*/  DFMA R26, R14, R36, R26 ;  /* 0x000000240e1a722b */ /* 0x020fd0000000001a */
[----:B---3--:R-:W-:-:S08]  /*1790*/  DFMA R26, R18, R40, R26 ;  /* 0x00000028121a722b */ /* 0x008fd0000000001a */
[----:B--2---:R-:W-:-:S08]  /*17a0*/  DFMA R26, R34, R20, R26 ;  /* 0x00000014221a722b */ /* 0x004fd0000000001a */
[----:B------:R-:W-:-:S11]  /*17b0*/  DADD R10, R10, R26 ;  /* 0x000000000a0a7229 */ /* 0x000fd6000000001a */
.L_x_56:
[----:B012---:R-:W-:Y:S05]  /*17c0*/  BSYNC.RECONVERGENT B1 ;  /* 0x0000000000017941 */ /* 0x007fea0003800200 */
.L_x_55:
[----:B------:R-:W0:Y:S01]  /*17d0*/  @!P0 LDC.64 R18, c[0x0][0x388] ;  /* 0x0000e200ff128b82 */ /* 0x000e220000000a00 */
[----:B------:R-:W-:Y:S01]  /*17e0*/  SHF.R.S32.HI R30, RZ, 0x1f, R8 ;  /* 0x0000001fff1e7819 */ /* 0x000fe20000011408 */
[----:B------:R-:W2:Y:S01]  /*17f0*/  @!P5 LDG.E.64 R22, desc[UR8][R22.64+-0x100] ;  /* 0xffff00081616d981 */ /* 0x000ea2000c1e1b00 */
[-C--:B------:R-:W-:Y:S02]  /*1800*/  @!P0 IADD3 R17, P1, PT, R9, R8.reuse, RZ ;  /* 0x0000000809118210 */ /* 0x080fe40007f3e0ff */
[----:B------:R-:W-:Y:S01]  /*1810*/  IADD3 R27, P3, PT, R7, R8, RZ ;  /* 0x00000008071b7210 */ /* 0x000fe20007f7e0ff */
[----:B------:R-:W3:Y:S01]  /*1820*/  @!P5 LDG.E.64 R24, desc[UR8][R24.64+-0x100] ;  /* 0xffff00081818d981 */ /* 0x000ee2000c1e1b00 */
[-C--:B------:R-:W-:Y:S01]  /*1830*/  @!P0 LEA.HI.X.SX32 R26, R9, R30.reuse, 0x1, P1 ;  /* 0x0000001e091a8211 */ /* 0x080fe200008f0eff */
[----:B------:R-:W1:Y:S01]  /*1840*/  @!P5 LDC.64 R20, c[0x0][0x388] ;  /* 0x0000e200ff14db82 */ /* 0x000e620000000a00 */
[----:B------:R-:W-:Y:S02]  /*1850*/  LEA.HI.X.SX32 R34, R7, R30, 0x1, P3 ;  /* 0x0000001e07227211 */ /* 0x000fe400018f0eff */
[----:B0-----:R-:W-:-:S04]  /*1860*/  @!P0 LEA R18, P1, R17, R18, 0x3 ;  /* 0x0000001211128211 */ /* 0x001fc800078218ff */
[----:B------:R-:W-:Y:S02]  /*1870*/  @!P0 LEA.HI.X R19, R17, R19, R26, 0x3, P1 ;  /* 0x0000001311138211 */ /* 0x000fe400008f1c1a */
[----:B-1----:R-:W-:-:S03]  /*1880*/  @!P5 LEA R20, P1, R27, R20, 0x3 ;  /* 0x000000141b14d211 */ /* 0x002fc600078218ff */
[----:B------:R-:W3:Y:S01]  /*1890*/  @!P0 LDG.E.64 R14, desc[UR8][R18.64+0x100] ;  /* 0x00010008120e8981 */ /* 0x000ee2000c1e1b00 */
[----:B------:R-:W-:-:S06]  /*18a0*/  @!P5 LEA.HI.X R21, R27, R21, R34, 0x3, P1 ;  /* 0x000000151b15d211 */ /* 0x000fcc00008f1c22 */
[----:B------:R-:W2:Y:S01]  /*18b0*/  @!P5 LDG.E.64 R20, desc[UR8][R20.64+0x100] ;  /* 0x000100081414d981 */ /* 0x000ea2000c1e1b00 */
[----:B------:R-:W-:Y:S01]  /*18c0*/  ISETP.GE.AND P0, PT, R32, R3, PT ;  /* 0x000000032000720c */ /* 0x000fe20003f06270 */
[----:B------:R-:W-:Y:S01]  /*18d0*/  BSSY.RECONVERGENT B1, `(.L_x_57) ;  /* 0x0000028000017945 */ /* 0x000fe20003800200 */
[----:B--2---:R-:W-:-:S08]  /*18e0*/  @!P5 DMUL R36, R20, R22 ;  /* 0x000000161424d228 */ /* 0x004fd00000000000 */
[----:B---3--:R-:W-:-:S08]  /*18f0*/  @!P5 DFMA R36, R14, R24, R36 ;  /* 0x000000180e24d22b */ /* 0x008fd00000000024 */
[----:B------:R-:W-:Y:S01]  /*1900*/  @!P5 DADD R10, R10, R36 ;  /* 0x000000000a0ad229 */ /* 0x000fe20000000024 */
[----:B------:R-:W-:Y:S10]  /*1910*/  @P0 BRA `(.L_x_58) ;  /* 0x00000000008c0947 */ /* 0x000ff40003800000 */
[----:B------:R-:W0:Y:S01]  /*1920*/  LDCU.64 UR6, c[0x0][0x390] ;  /* 0x00007200ff0677ac */ /* 0x000e220008000a00 */
[----:B------:R-:W-:Y:S01]  /*1930*/  IADD3 R17, P0, PT, R29, R8, RZ ;  /* 0x000000081d117210 */ /* 0x000fe20007f1e0ff */
[C---:B------:R-:W-:Y:S01]  /*1940*/  IMAD.SHL.U32 R26, R27.reuse, 0x8, RZ ;  /* 0x000000081b1a7824 */ /* 0x040fe200078e00ff */
[----:B------:R-:W-:Y:S01]  /*1950*/  SHF.L.U64.HI R27, R27, 0x3, R34 ;  /* 0x000000031b1b7819 */ /* 0x000fe20000010222 */
[----:B------:R-:W1:Y:S01]  /*1960*/  LDCU.64 UR16, c[0x0][0x388] ;  /* 0x00007100ff1077ac */ /* 0x000e620008000a00 */
[----:B------:R-:W-:Y:S01]  /*1970*/  LEA.HI.X.SX32 R18, R29, R30, 0x1, P0 ;  /* 0x0000001e1d127211 */ /* 0x000fe200000f0eff */
[----:B------:R-:W-:Y:S01]  /*1980*/  IMAD.SHL.U32 R20, R17, 0x8, RZ ;  /* 0x0000000811147824 */ /* 0x000fe200078e00ff */
[----:B------:R-:W-:Y:S02]  /*1990*/  IADD3 R19, P3, PT, R31, R8, RZ ;  /* 0x000000081f137210 */ /* 0x000fe40007f7e0ff */
[----:B------:R-:W-:Y:S02]  /*19a0*/  SHF.L.U64.HI R17, R17, 0x3, R18 ;  /* 0x0000000311117819 */ /* 0x000fe40000010212 */
[----:B------:R-:W-:-:S02]  /*19b0*/  LEA.HI.X.SX32 R32, R31, R30, 0x1, P3 ;  /* 0x0000001e1f207211 */ /* 0x000fc400018f0eff */
[----:B0-----:R-:W-:Y:S02]  /*19c0*/  IADD3 R22, P1, PT, R26, UR6, RZ ;  /* 0x000000061a167c10 */ /* 0x001fe4000ff3e0ff */
[----:B------:R-:W-:Y:S02]  /*19d0*/  LEA R18, P3, R19, UR6, 0x3 ;  /* 0x0000000613127c11 */ /* 0x000fe4000f8618ff */
[C---:B-1----:R-:W-:Y:S02]  /*19e0*/  IADD3 R24, P0, PT, R20.reuse, UR16, RZ ;  /* 0x0000001014187c10 */ /* 0x042fe4000ff1e0ff */
[----:B------:R-:W-:Y:S02]  /*19f0*/  IADD3.X R23, PT, PT, R27, UR7, RZ, P1, !PT ;  /* 0x000000071b177c10 */ /* 0x000fe40008ffe4ff */
[----:B------:R-:W-:Y:S02]  /*1a00*/  IADD3.X R25, PT, PT, R17, UR17, RZ, P0, !PT ;  /* 0x0000001111197c10 */ /* 0x000fe400087fe4ff */
[----:B------:R-:W-:-:S02]  /*1a10*/  IADD3 R20, P0, PT, R20, UR6, RZ ;  /* 0x0000000614147c10 */ /* 0x000fc4000ff1e0ff */
[----:B------:R-:W2:Y:S02]  /*1a20*/  LDG.E.64 R22, desc[UR8][R22.64+0x100] ;  /* 0x0001000816167981 */ /* 0x000ea4000c1e1b00 */
[----:B------:R-:W-:Y:S02]  /*1a30*/  IADD3.X R21, PT, PT, R17, UR7, RZ, P0, !PT ;  /* 0x0000000711157c10 */ /* 0x000fe400087fe4ff */
[----:B------:R-:W2:Y:S01]  /*1a40*/  LDG.E.64 R24, desc[UR8][R24.64+0x100] ;  /* 0x0001000818187981 */ /* 0x000ea2000c1e1b00 */
[----:B------:R-:W-:Y:S02]  /*1a50*/  IADD3 R26, P1, PT, R26, UR16, RZ ;  /* 0x000000101a1a7c10 */ /* 0x000fe4000ff3e0ff */
[----:B------:R-:W-:Y:S01]  /*1a60*/  IADD3 R17, P0, PT, R9, R8, RZ ;  /* 0x0000000809117210 */ /* 0x000fe20007f1e0ff */
[----:B------:R-:W3:Y:S01]  /*1a70*/  LDG.E.64 R20, desc[UR8][R20.64+0x100] ;  /* 0x0001000814147981 */ /* 0x000ee2000c1e1b00 */
[----:B------:R-:W-:Y:S02]  /*1a80*/  LEA.HI.X R19, R19, UR7, R32, 0x3, P3 ;  /* 0x0000000713137c11 */ /* 0x000fe400098f1c20 */
[----:B------:R-:W-:-:S02]  /*1a90*/  IADD3.X R27, PT, PT, R27, UR17, RZ, P1, !PT ;  /* 0x000000111b1b7c10 */ /* 0x000fc40008ffe4ff */
[----:B------:R-:W-:Y:S02]  /*1aa0*/  LEA.HI.X.SX32 R30, R9, R30, 0x1, P0 ;  /* 0x0000001e091e7211 */ /* 0x000fe400000f0eff */
[C---:B------:R-:W-:Y:S01]  /*1ab0*/  LEA R32, P0, R17.reuse, UR6, 0x3 ;  /* 0x0000000611207c11 */ /* 0x040fe2000f8018ff */
[----:B------:R-:W4:Y:S04]  /*1ac0*/  LDG.E.64 R18, desc[UR8][R18.64+0x100] ;  /* 0x0001000812127981 */ /* 0x000f28000c1e1b00 */
[----:B------:R-:W4:Y:S01]  /*1ad0*/  LDG.E.64 R26, desc[UR8][R26.64+0x100] ;  /* 0x000100081a1a7981 */ /* 0x000f22000c1e1b00 */
[----:B------:R-:W-:-:S06]  /*1ae0*/  LEA.HI.X R33, R17, UR7, R30, 0x3, P0 ;  /* 0x0000000711217c11 */ /* 0x000fcc00080f1c1e */
[----:B------:R-:W5:Y:S01]  /*1af0*/  LDG.E.64 R32, desc[UR8][R32.64+0x100] ;  /* 0x0001000820207981 */ /* 0x000f62000c1e1b00 */
[----:B--2---:R-:W-:-:S08]  /*1b00*/  DMUL R22, R24, R22 ;  /* 0x0000001618167228 */ /* 0x004fd00000000000 */
[----:B---3--:R-:W-:-:S08]  /*1b10*/  DFMA R22, R14, R20, R22 ;  /* 0x000000140e16722b */ /* 0x008fd00000000016 */
[----:B----4-:R-:W-:-:S08]  /*1b20*/  DFMA R22, R26, R18, R22 ;  /* 0x000000121a16722b */ /* 0x010fd00000000016 */
[----:B-----5:R-:W-:-:S08]  /*1b30*/  DFMA R22, R24, R32, R22 ;  /* 0x000000201816722b */ /* 0x020fd00000000016 */
[----:B------:R-:W-:-:S11]  /*1b40*/  DADD R10, R10, R22 ;  /* 0x000000000a0a7229 */ /* 0x000fd60000000016 */
.L_x_58:
[----:B------:R-:W-:Y:S05]  /*1b50*/  BSYNC.RECONVERGENT B1 ;  /* 0x0000000000017941 */ /* 0x000fea0003800200 */
.L_x_57:
[----:B------:R-:W-:Y:S01]  /*1b60*/  VIADD R28, R28, 0x2 ;  /* 0x000000021c1c7836 */ /* 0x000fe20000000000 */
[----:B------:R-:W-:Y:S01]  /*1b70*/  LOP3.LUT R17, R2, 0xffffffe, RZ, 0xc0, !PT ;  /* 0x0ffffffe02117812 */ /* 0x000fe200078ec0ff */
[----:B------:R-:W-:-:S03]  /*1b80*/  VIADD R8, R8, 0x40 ;  /* 0x0000004008087836 */ /* 0x000fc60000000000 */
[----:B------:R-:W-:-:S13]  /*1b90*/  ISETP.NE.AND P0, PT, R28, R17, PT ;  /* 0x000000111c00720c */ /* 0x000fda0003f05270 */
[----:B------:R-:W-:Y:S05]  /*1ba0*/  @P0 BRA `(.L_x_59) ;  /* 0xfffffff800380947 */ /* 0x000fea000383ffff */
[----:B------:R-:W-:Y:S05]  /*1bb0*/  BSYNC.RECONVERGENT B0 ;  /* 0x0000000000007941 */ /* 0x000fea0003800200 */
.L_x_54:
[----:B------:R-:W-:-:S04]  /*1bc0*/  LOP3.LUT R17, R2, 0x1, RZ, 0xc0, !PT ;  /* 0x0000000102117812 */ /* 0x000fc800078ec0ff */
[----:B------:R-:W-:-:S13]  /*1bd0*/  ISETP.NE.U32.AND P0, PT, R17, 0x1, PT ;  /* 0x000000011100780c */ /* 0x000fda0003f05070 */
[----:B------:R-:W-:Y:S05]  /*1be0*/  @P0 BRA `(.L_x_53) ;  /* 0x0000000000ac0947 */ /* 0x000fea0003800000 */
[C---:B------:R-:W-:Y:S01]  /*1bf0*/  ISETP.GE.AND P0, PT, R8.reuse, R3, PT ;  /* 0x000000030800720c */ /* 0x040fe20003f06270 */
[----:B------:R-:W3:Y:S01]  /*1c00*/  LDCU UR6, c[0x0][0x384] ;  /* 0x00007080ff0677ac */ /* 0x000ee20008000800 */
[C---:B------:R-:W-:Y:S01]  /*1c10*/  ISETP.GT.U32.AND P3, PT, R8.reuse, R0, PT ;  /* 0x000000000800720c */ /* 0x040fe20003f64070 */
[----:B------:R-:W4:Y:S01]  /*1c20*/  LDC.64 R18, c[0x0][0x388] ;  /* 0x0000e200ff127b82 */ /* 0x000f220000000a00 */
[----:B------:R-:W-:Y:S01]  /*1c30*/  ISETP.EQ.OR P1, PT, R8, RZ, P0 ;  /* 0x000000ff0800720c */ /* 0x000fe20000722670 */
[----:B------:R-:W-:-:S10]  /*1c40*/  IMAD.IADD R7, R7, 0x1, R8 ;  /* 0x0000000107077824 */ /* 0x000fd400078e0208 */
[----:B------:R-:W5:Y:S01]  /*1c50*/  @!P3 LDC.64 R22, c[0x0][0x390] ;  /* 0x0000e400ff16bb82 */ /* 0x000f620000000a00 */
[--C-:B------:R-:W-:Y:S02]  /*1c60*/  @!P3 IMAD.IADD R35, R31, 0x1, -R8.reuse ;  /* 0x000000011f23b824 */ /* 0x100fe400078e0a08 */
[----:B------:R-:W-:Y:S01]  /*1c70*/  @!P1 IMAD.IADD R33, R29, 0x1, R8 ;  /* 0x000000011d219824 */ /* 0x000fe200078e0208 */
[----:B---3--:R-:W-:-:S04]  /*1c80*/  ISETP.GE.AND P0, PT, R8, UR6, PT ;  /* 0x0000000608007c0c */ /* 0x008fc8000bf06270 */
[----:B------:R-:W3:Y:S01]  /*1c90*/  @!P1 LDC.64 R20, c[0x0][0x390] ;  /* 0x0000e400ff149b82 */ /* 0x000ee20000000a00 */
[----:B------:R-:W-:Y:S01]  /*1ca0*/  ISETP.GE.OR P0, PT, R5, R16, P0 ;  /* 0x000000100500720c */ /* 0x000fe20000706670 */
[----:B----4-:R-:W-:-:S06]  /*1cb0*/  @!P1 IMAD.WIDE R24, R33, 0x8, R18 ;  /* 0x0000000821189825 */ /* 0x010fcc00078e0212 */
[----:B------:R-:W4:Y:S06]  /*1cc0*/  @!P1 LDG.E.64 R24, desc[UR8][R24.64] ;  /* 0x0000000818189981 */ /* 0x000f2c000c1e1b00 */
[----:B------:R-:W-:Y:S02]  /*1cd0*/  @!P0 IMAD.IADD R27, R9, 0x1, R8 ;  /* 0x00000001091b8824 */ /* 0x000fe400078e0208 */
[----:B-----5:R-:W-:-:S04]  /*1ce0*/  @!P3 IMAD.WIDE R34, R35, 0x8, R22 ;  /* 0x000000082322b825 */ /* 0x020fc800078e0216 */
[----:B------:R-:W-:Y:S02]  /*1cf0*/  @!P0 IMAD.WIDE R26, R27, 0x8, R18 ;  /* 0x000000081b1a8825 */ /* 0x000fe400078e0212 */
[----:B------:R-:W5:Y:S02]  /*1d00*/  @!P3 LDG.E.64 R34, desc[UR8][R34.64] ;  /* 0x000000082222b981 */ /* 0x000f64000c1e1b00 */
[--C-:B---3--:R-:W-:Y:S02]  /*1d10*/  @!P1 IMAD.WIDE R16, R7, 0x8, R20.reuse ;  /* 0x0000000807109825 */ /* 0x108fe400078e0214 */
[----:B------:R-:W3:Y:S02]  /*1d20*/  @!P0 LDG.E.64 R14, desc[UR8][R26.64] ;  /* 0x000000081a0e8981 */ /* 0x000ee4000c1e1b00 */
[----:B------:R-:W-:Y:S02]  /*1d30*/  @!P1 IMAD.WIDE R32, R33, 0x8, R20 ;  /* 0x0000000821209825 */ /* 0x000fe400078e0214 */
[----:B------:R-:W4:Y:S02]  /*1d40*/  @!P1 LDG.E.64 R16, desc[UR8][R16.64] ;  /* 0x0000000810109981 */ /* 0x000f24000c1e1b00 */
[----:B------:R-:W-:-:S02]  /*1d50*/  IMAD.WIDE R18, R7, 0x8, R18 ;  /* 0x0000000807127825 */ /* 0x000fc400078e0212 */
[----:B------:R-:W3:Y:S02]  /*1d60*/  @!P1 LDG.E.64 R32, desc[UR8][R32.64] ;  /* 0x0000000820209981 */ /* 0x000ee4000c1e1b00 */
[--C-:B------:R-:W-:Y:S02]  /*1d70*/  @!P3 IMAD.IADD R37, R29, 0x1, -R8.reuse ;  /* 0x000000011d25b824 */ /* 0x100fe400078e0a08 */
[----:B------:R-:W-:Y:S01]  /*1d80*/  @!P1 IMAD.IADD R7, R31, 0x1, R8 ;  /* 0x000000011f079824 */ /* 0x000fe200078e0208 */
[----:B------:R-:W5:Y:S01]  /*1d90*/  @!P3 LDG.E.64 R28, desc[UR8][R18.64] ;  /* 0x00000008121cb981 */ /* 0x000f62000c1e1b00 */
[----:B------:R-:W-:-:S04]  /*1da0*/  @!P3 IMAD.WIDE R30, R37, 0x8, R22 ;  /* 0x00000008251eb825 */ /* 0x000fc800078e0216 */
[----:B------:R-:W-:Y:S02]  /*1db0*/  @!P1 IMAD.WIDE R22, R7, 0x8, R20 ;  /* 0x0000000807169825 */ /* 0x000fe400078e0214 */
[----:B------:R-:W2:Y:S02]  /*1dc0*/  @!P3 LDG.E.64 R30, desc[UR8][R30.64] ;  /* 0x000000081e1eb981 */ /* 0x000ea4000c1e1b00 */
[----:B------:R-:W-:Y:S02]  /*1dd0*/  @!P1 IMAD.IADD R7, R9, 0x1, R8 ;  /* 0x0000000109079824 */ /* 0x000fe400078e0208 */
[----:B------:R-:W2:Y:S02]  /*1de0*/  @!P1 LDG.E.64 R8, desc[UR8][R18.64] ;  /* 0x0000000812089981 */ /* 0x000ea4000c1e1b00 */
[----:B------:R-:W-:Y:S02]  /*1df0*/  @!P1 IMAD.WIDE R20, R7, 0x8, R20 ;  /* 0x0000000807149825 */ /* 0x000fe400078e0214 */
[----:B------:R-:W2:Y:S04]  /*1e00*/  @!P1 LDG.E.64 R22, desc[UR8][R22.64] ;  /* 0x0000000816169981 */ /* 0x000ea8000c1e1b00 */
[----:B------:R-:W2:Y:S01]  /*1e10*/  @!P1 LDG.E.64 R20, desc[UR8][R20.64] ;  /* 0x0000000814149981 */ /* 0x000ea2000c1e1b00 */
[----:B----4-:R-:W-:-:S08]  /*1e20*/  @!P1 DMUL R16, R24, R16 ;  /* 0x0000001018109228 */ /* 0x010fd00000000000 */
[----:B---3--:R-:W-:Y:S02]  /*1e30*/  @!P1 DFMA R16, R14, R32, R16 ;  /* 0x000000200e10922b */ /* 0x008fe40000000010 */
[----:B-----5:R-:W-:-:S08]  /*1e40*/  @!P3 DMUL R28, R28, R34 ;  /* 0x000000221c1cb228 */ /* 0x020fd00000000000 */
[----:B--2---:R-:W-:Y:S02]  /*1e50*/  @!P3 DFMA R28, R14, R30, R28 ;  /* 0x0000001e0e1cb22b */ /* 0x004fe4000000001c */
[----:B------:R-:W-:-:S06]  /*1e60*/  @!P1 DFMA R8, R8, R22, R16 ;  /* 0x000000160808922b */ /* 0x000fcc0000000010 */
[----:B------:R-:W-:Y:S02]  /*1e70*/  @!P3 DADD R10, R28, R10 ;  /* 0x000000001c0ab229 */ /* 0x000fe4000000000a */
[----:B------:R-:W-:-:S08]  /*1e80*/  @!P1 DFMA R8, R24, R20, R8 ;  /* 0x000000141808922b */ /* 0x000fd00000000008 */
[----:B------:R-:W-:-:S11]  /*1e90*/  @!P1 DADD R10, R8, R10 ;  /* 0x00000000080a9229 */ /* 0x000fd6000000000a */
.L_x_53:
[----:B------:R-:W4:Y:S01]  /*1ea0*/  S2UR UR7, SR_CgaCtaId ;  /* 0x00000000000779c3 */ /* 0x000f220000008800 */
[----:B------:R-:W-:Y:S01]  /*1eb0*/  UMOV UR6, 0x400 ;  /* 0x0000040000067882 */ /* 0x000fe20000000000 */
[C---:B---3--:R-:W-:Y:S01]  /*1ec0*/  ISETP.GT.U32.AND P0, PT, R6.reuse, 0xf, PT ;  /* 0x0000000f0600780c */ /* 0x048fe20003f04070 */
[----:B------:R-:W-:Y:S01]  /*1ed0*/  UIADD3 UR6, UPT, UPT, UR6, 0x100, URZ ;  /* 0x0000010006067890 */ /* 0x000fe2000fffe0ff */
[----:B------:R-:W-:-:S03]  /*1ee0*/  ISETP.GT.U32.AND P1, PT, R6, 0x7, PT ;  /* 0x000000070600780c */ /* 0x000fc60003f24070 */
[----:B----4-:R-:W-:-:S06]  /*1ef0*/  ULEA UR6, UR7, UR6, 0x18 ;  /* 0x0000000607067291 */ /* 0x010fcc000f8ec0ff */
[----:B------:R-:W-:Y:S01]  /*1f00*/  LEA R7, R6, UR6, 0x3 ;  /* 0x0000000606077c11 */ /* 0x000fe2000f8e18ff */
[----:B------:R-:W-:Y:S05]  /*1f10*/  WARPSYNC.ALL ;  /* 0x0000000000007948 */ /* 0x000fea0003800000 */
[----:B------:R-:W-:Y:S01]  /*1f20*/  STS.64 [R7], R10 ;  /* 0x0000000a07007388 */ /* 0x000fe20000000a00 */
[----:B------:R-:W3:Y:S01]  /*1f30*/  S2UR UR7, SR_CgaCtaId ;  /* 0x00000000000779c3 */ /* 0x000ee20000008800 */
[----:B------:R-:W-:-:S07]  /*1f40*/  UMOV UR6, 0x400 ;  /* 0x0000040000067882 */ /* 0x000fce0000000000 */
[----:B------:R-:W-:Y:S01]  /*1f50*/  BAR.SYNC.DEFER_BLOCKING 0x0 ;  /* 0x0000000000007b1d */ /* 0x000fe20000010000 */
[----:B---3--:R-:W-:-:S05]  /*1f60*/  ULEA UR6, UR7, UR6, 0x18 ;  /* 0x0000000607067291 */ /* 0x008fca000f8ec0ff */
        /* <DEDUP_REMOVED lines=32> */
.L_x_52:
[----:B------:R-:W-:Y:S01]  /*2170*/  VIADD R5, R5, 0x20 ;  /* 0x0000002005057836 */ /* 0x000fe20000000000 */
[----:B------:R-:W-:Y:S06]  /*2180*/  @P2 BRA `(.L_x_60) ;  /* 0xffffffe000102947 */ /* 0x000fec000383ffff */
.L_x_43:
[----:B------:R-:W3:Y:S01]  /*2190*/  S2R R4, SR_CgaCtaId ;  /* 0x0000000000047919 */ /* 0x000ee20000008800 */
[----:B------:R-:W-:Y:S01]  /*21a0*/  MOV R3, 0x400 ;  /* 0x0000040000037802 */ /* 0x000fe20000000f00 */
[----:B------:R-:W-:Y:S05]  /*21b0*/  WARPSYNC.ALL ;  /* 0x0000000000007948 */ /* 0x000fea0003800000 */
[----:B------:R-:W4:Y:S01]  /*21c0*/  S2R R2, SR_TID.X ;  /* 0x0000000000027919 */ /* 0x000f220000002100 */
[----:B---3--:R-:W-:-:S05]  /*21d0*/  LEA R15, R4, R3, 0x18 ;  /* 0x00000003040f7211 */ /* 0x008fca00078ec0ff */
[C---:B----4-:R-:W-:Y:S01]  /*21e0*/  IMAD R3, R2.reuse, 0x8, R15 ;  /* 0x0000000802037824 */ /* 0x050fe200078e020f */
[C---:B------:R-:W-:Y:S02]  /*21f0*/  ISETP.GT.U32.AND P0, PT, R2.reuse, 0xf, PT ;  /* 0x0000000f0200780c */ /* 0x040fe40003f04070 */
[C---:B------:R-:W-:Y:S02]  /*2200*/  ISETP.GT.U32.AND P1, PT, R2.reuse, 0x7, PT ;  /* 0x000000070200780c */ /* 0x040fe40003f24070 */
[----:B------:R3:W-:Y:S01]  /*2210*/  STS.64 [R3], R12 ;  /* 0x0000000c03007388 */ /* 0x0007e20000000a00 */
[----:B------:R-:W-:Y:S01]  /*2220*/  BAR.SYNC.DEFER_BLOCKING 0x0 ;  /* 0x0000000000007b1d */ /* 0x000fe20000010000 */
[----:B------:R-:W-:-:S05]  /*2230*/  ISETP.NE.AND P2, PT, R2, RZ, PT ;  /* 0x000000ff0200720c */ /* 0x000fca0003f45270 */
[----:B---3--:R-:W3:Y:S02]  /*2240*/  S2R R13, SR_TID.Y ;  /* 0x00000000000d7919 */ /* 0x008ee40000002200 */
[----:B------:R-:W-:Y:S04]  /*2250*/  @!P0 LDS.64 R4, [R3+0x80] ;  /* 0x0000800003048984 */ /* 0x000fe80000000a00 */
[----:B------:R-:W4:Y:S02]  /*2260*/  @!P0 LDS.64 R6, [R3] ;  /* 0x0000000003068984 */ /* 0x000f240000000a00 */
[----:B----4-:R-:W-:-:S07]  /*2270*/  @!P0 DADD R4, R4, R6 ;  /* 0x0000000004048229 */ /* 0x010fce0000000006 */
[----:B------:R-:W-:Y:S01]  /*2280*/  @!P0 STS.64 [R3], R4 ;  /* 0x0000000403008388 */ /* 0x000fe20000000a00 */
[----:B------:R-:W-:Y:S01]  /*2290*/  BAR.SYNC.DEFER_BLOCKING 0x0 ;  /* 0x0000000000007b1d */ /* 0x000fe20000010000 */
[----:B------:R-:W-:-:S05]  /*22a0*/  ISETP.GT.U32.AND P0, PT, R2, 0x3, PT ;  /* 0x000000030200780c */ /* 0x000fca0003f04070 */
        /* <DEDUP_REMOVED lines=11> */
[----:B---3--:R-:W-:-:S05]  /*2360*/  LOP3.LUT P0, RZ, R2, R13, RZ, 0xfc, !PT ;  /* 0x0000000d02ff7212 */ /* 0x008fca000780fcff */
[----:B------:R-:W-:Y:S04]  /*2370*/  @!P1 LDS.64 R4, [R3+0x10] ;  /* 0x0000100003049984 */ /* 0x000fe80000000a00 */
[----:B------:R-:W3:Y:S02]  /*2380*/  @!P1 LDS.64 R10, [R3] ;  /* 0x00000000030a9984 */ /* 0x000ee40000000a00 */
[----:B---3--:R-:W-:-:S07]  /*2390*/  @!P1 DADD R4, R4, R10 ;  /* 0x0000000004049229 */ /* 0x008fce000000000a */
[----:B------:R-:W-:Y:S01]  /*23a0*/  @!P1 STS.64 [R3], R4 ;  /* 0x0000000403009388 */ /* 0x000fe20000000a00 */
[----:B------:R-:W-:Y:S06]  /*23b0*/  BAR.SYNC.DEFER_BLOCKING 0x0 ;  /* 0x0000000000007b1d */ /* 0x000fec0000010000 */
[----:B------:R-:W-:Y:S04]  /*23c0*/  @!P2 LDS.64 R6, [R15+0x8] ;  /* 0x000008000f06a984 */ /* 0x000fe80000000a00 */
[----:B------:R-:W3:Y:S02]  /*23d0*/  @!P2 LDS.64 R10, [R3] ;  /* 0x00000000030aa984 */ /* 0x000ee40000000a00 */
[----:B---3--:R-:W-:-:S07]  /*23e0*/  @!P2 DADD R6, R6, R10 ;  /* 0x000000000606a229 */ /* 0x008fce000000000a */
[----:B------:R3:W-:Y:S01]  /*23f0*/  @!P2 STS.64 [R3], R6 ;  /* 0x000000060300a388 */ /* 0x0007e20000000a00 */
[----:B012---:R-:W-:Y:S05]  /*2400*/  @P0 EXIT ;  /* 0x000000000000094d */ /* 0x007fea0003800000 */
[----:B---3--:R-:W0:Y:S01]  /*2410*/  LDS.64 R2, [R15] ;  /* 0x000000000f027984 */ /* 0x008e220000000a00 */
[----:B------:R-:W1:Y:S08]  /*2420*/  LDC R7, c[0x0][0x380] ;  /* 0x0000e000ff077b82 */ /* 0x000e700000000800 */
[----:B------:R-:W2:Y:S01]  /*2430*/  LDC.64 R4, c[0x0][0x398] ;  /* 0x0000e600ff047b82 */ /* 0x000ea20000000a00 */
[----:B-1----:R-:W-:-:S04]  /*2440*/  IMAD R7, R7, UR10, R0 ;  /* 0x0000000a07077c24 */ /* 0x002fc8000f8e0200 */
[----:B--2---:R-:W-:Y:S01]  /*2450*/  IMAD.WIDE R4, R7, 0x8, R4 ;  /* 0x0000000807047825 */ /* 0x004fe200078e0204 */
[----:B0-----:R-:W-:-:S07]  /*2460*/  DMUL R2, R2, 0.25 ;  /* 0x3fd0000002027828 */ /* 0x001fce0000000000 */
[----:B------:R-:W-:Y:S01]  /*2470*/  STG.E.64 desc[UR8][R4.64], R2 ;  /* 0x0000000204007986 */ /* 0x000fe2000c101b08 */
[----:B------:R-:W-:Y:S05]  /*2480*/  EXIT ;  /* 0x000000000000794d */ /* 0x000fea0003800000 */
.L_x_61:
        /* <DEDUP_REMOVED lines=15> */
.L_x_63:


//--------------------- .nv.shared.reserved.0     --------------------------
	.section	.nv.shared.reserved.0,"aw",@nobits
	.weak		__nv_reservedSMEM_offset_0_alias
	.size		__nv_reservedSMEM_offset_0_alias, 0, 64
	.other		__nv_reservedSMEM_offset_0_alias,@"STO_CUDA_RESERVED_SHARED STV_DEFAULT"
__nv_reservedSMEM_offset_0_alias:
	.zero		0
	.zero		64


//--------------------- .nv.shared._Z13chebyprod_impiiPdS_S_ --------------------------
	.section	.nv.shared._Z13chebyprod_impiiPdS_S_,"aw",@nobits
	.sectionflags	@""
	.align	8
.nv.shared._Z13chebyprod_impiiPdS_S_:
	.zero		1536


//--------------------- .nv.constant0._Z9chebyprodiiPdS_S_ --------------------------
	.section	.nv.constant0._Z9chebyprodiiPdS_S_,"a",@progbits
	.sectionflags	@""
	.align	4
.nv.constant0._Z9chebyprodiiPdS_S_:
	.zero		928


//--------------------- .nv.constant0._Z13chebyprod_impiiPdS_S_ --------------------------
	.section	.nv.constant0._Z13chebyprod_impiiPdS_S_,"a",@progbits
	.sectionflags	@""
	.align	4
.nv.constant0._Z13chebyprod_impiiPdS_S_:
	.zero		928


//--------------------- SYMBOLS --------------------------

	.type		.nv.reservedSmem.offset0,@object
	.size		.nv.reservedSmem.offset0,0x4
	.type		.nv.reservedSmem.cap,@object
	.size		.nv.reservedSmem.cap,0x4
